//
// Generated by NVIDIA NVVM Compiler
//
// Compiler Build ID: CL-36424714
// Cuda compilation tools, release 13.0, V13.0.88
// Based on NVVM 20.0.0
//

.version 9.0
.target sm_100
.address_size 64

	// .globl	_Z14bsr_spmm_asyncILi256ELi128ELi32EEv3BSRS0_Pfiiii
// _ZZ14bsr_spmm_asyncILi256ELi128ELi32EEv3BSRS0_PfiiiiE5smemA has been demoted
// _ZZ14bsr_spmm_asyncILi256ELi128ELi32EEv3BSRS0_PfiiiiE5smemB has been demoted
// _ZZ14bsr_spmm_asyncILi256ELi128ELi32EEv3BSRS0_PfiiiiE9smemB_tmp has been demoted

.visible .entry _Z14bsr_spmm_asyncILi256ELi128ELi32EEv3BSRS0_Pfiiii(
	.param .align 8 .b8 _Z14bsr_spmm_asyncILi256ELi128ELi32EEv3BSRS0_Pfiiii_param_0[40],
	.param .align 8 .b8 _Z14bsr_spmm_asyncILi256ELi128ELi32EEv3BSRS0_Pfiiii_param_1[40],
	.param .u64 .ptr .align 1 _Z14bsr_spmm_asyncILi256ELi128ELi32EEv3BSRS0_Pfiiii_param_2,
	.param .u32 _Z14bsr_spmm_asyncILi256ELi128ELi32EEv3BSRS0_Pfiiii_param_3,
	.param .u32 _Z14bsr_spmm_asyncILi256ELi128ELi32EEv3BSRS0_Pfiiii_param_4,
	.param .u32 _Z14bsr_spmm_asyncILi256ELi128ELi32EEv3BSRS0_Pfiiii_param_5,
	.param .u32 _Z14bsr_spmm_asyncILi256ELi128ELi32EEv3BSRS0_Pfiiii_param_6
)
{
	.reg .pred 	%p<16>;
	.reg .b16 	%rs<8>;
	.reg .b32 	%r<497>;
	.reg .b32 	%f<1027>;
	.reg .b64 	%rd<60>;
	// demoted variable
	.shared .align 128 .b8 _ZZ14bsr_spmm_asyncILi256ELi128ELi32EEv3BSRS0_PfiiiiE5smemA[16384];
	// demoted variable
	.shared .align 128 .b8 _ZZ14bsr_spmm_asyncILi256ELi128ELi32EEv3BSRS0_PfiiiiE5smemB[8192];
	// demoted variable
	.shared .align 128 .b8 _ZZ14bsr_spmm_asyncILi256ELi128ELi32EEv3BSRS0_PfiiiiE9smemB_tmp[8192];
	ld.param.u64 	%rd9, [_Z14bsr_spmm_asyncILi256ELi128ELi32EEv3BSRS0_Pfiiii_param_1+32];
	ld.param.u64 	%rd8, [_Z14bsr_spmm_asyncILi256ELi128ELi32EEv3BSRS0_Pfiiii_param_1+24];
	ld.param.u64 	%rd7, [_Z14bsr_spmm_asyncILi256ELi128ELi32EEv3BSRS0_Pfiiii_param_1+16];
	ld.param.u64 	%rd6, [_Z14bsr_spmm_asyncILi256ELi128ELi32EEv3BSRS0_Pfiiii_param_0+32];
	ld.param.u64 	%rd5, [_Z14bsr_spmm_asyncILi256ELi128ELi32EEv3BSRS0_Pfiiii_param_0+24];
	ld.param.u64 	%rd4, [_Z14bsr_spmm_asyncILi256ELi128ELi32EEv3BSRS0_Pfiiii_param_0+16];
	mov.u32 	%r43, %ntid.x;
	setp.ne.s32 	%p1, %r43, 256;
	@%p1 bra 	$L__BB0_21;
	cvta.to.global.u64 	%rd11, %rd4;
	mov.u32 	%r44, %ctaid.y;
	mul.wide.u32 	%rd12, %r44, 4;
	add.s64 	%rd13, %rd11, %rd12;
	ld.global.u32 	%r488, [%rd13];
	ld.global.u32 	%r487, [%rd13+4];
	setp.ge.s32 	%p2, %r488, %r487;
	mov.f32 	%f643, 0f00000000;
	mov.f32 	%f644, %f643;
	mov.f32 	%f645, %f643;
	mov.f32 	%f646, %f643;
	mov.f32 	%f647, %f643;
	mov.f32 	%f648, %f643;
	mov.f32 	%f649, %f643;
	mov.f32 	%f650, %f643;
	mov.f32 	%f651, %f643;
	mov.f32 	%f652, %f643;
	mov.f32 	%f653, %f643;
	mov.f32 	%f654, %f643;
	mov.f32 	%f655, %f643;
	mov.f32 	%f656, %f643;
	mov.f32 	%f657, %f643;
	mov.f32 	%f658, %f643;
	mov.f32 	%f659, %f643;
	mov.f32 	%f660, %f643;
	mov.f32 	%f661, %f643;
	mov.f32 	%f662, %f643;
	mov.f32 	%f663, %f643;
	mov.f32 	%f664, %f643;
	mov.f32 	%f665, %f643;
	mov.f32 	%f666, %f643;
	mov.f32 	%f667, %f643;
	mov.f32 	%f668, %f643;
	mov.f32 	%f669, %f643;
	mov.f32 	%f670, %f643;
	mov.f32 	%f671, %f643;
	mov.f32 	%f672, %f643;
	mov.f32 	%f673, %f643;
	mov.f32 	%f674, %f643;
	mov.f32 	%f675, %f643;
	mov.f32 	%f676, %f643;
	mov.f32 	%f677, %f643;
	mov.f32 	%f678, %f643;
	mov.f32 	%f679, %f643;
	mov.f32 	%f680, %f643;
	mov.f32 	%f681, %f643;
	mov.f32 	%f682, %f643;
	mov.f32 	%f683, %f643;
	mov.f32 	%f684, %f643;
	mov.f32 	%f685, %f643;
	mov.f32 	%f686, %f643;
	mov.f32 	%f687, %f643;
	mov.f32 	%f688, %f643;
	mov.f32 	%f689, %f643;
	mov.f32 	%f690, %f643;
	mov.f32 	%f691, %f643;
	mov.f32 	%f692, %f643;
	mov.f32 	%f693, %f643;
	mov.f32 	%f694, %f643;
	mov.f32 	%f695, %f643;
	mov.f32 	%f696, %f643;
	mov.f32 	%f697, %f643;
	mov.f32 	%f698, %f643;
	mov.f32 	%f699, %f643;
	mov.f32 	%f700, %f643;
	mov.f32 	%f701, %f643;
	mov.f32 	%f702, %f643;
	mov.f32 	%f703, %f643;
	mov.f32 	%f704, %f643;
	mov.f32 	%f705, %f643;
	mov.f32 	%f706, %f643;
	mov.f32 	%f707, %f643;
	mov.f32 	%f708, %f643;
	mov.f32 	%f709, %f643;
	mov.f32 	%f710, %f643;
	mov.f32 	%f711, %f643;
	mov.f32 	%f712, %f643;
	mov.f32 	%f713, %f643;
	mov.f32 	%f714, %f643;
	mov.f32 	%f715, %f643;
	mov.f32 	%f716, %f643;
	mov.f32 	%f717, %f643;
	mov.f32 	%f718, %f643;
	mov.f32 	%f719, %f643;
	mov.f32 	%f720, %f643;
	mov.f32 	%f721, %f643;
	mov.f32 	%f722, %f643;
	mov.f32 	%f723, %f643;
	mov.f32 	%f724, %f643;
	mov.f32 	%f725, %f643;
	mov.f32 	%f726, %f643;
	mov.f32 	%f727, %f643;
	mov.f32 	%f728, %f643;
	mov.f32 	%f729, %f643;
	mov.f32 	%f730, %f643;
	mov.f32 	%f731, %f643;
	mov.f32 	%f732, %f643;
	mov.f32 	%f733, %f643;
	mov.f32 	%f734, %f643;
	mov.f32 	%f735, %f643;
	mov.f32 	%f736, %f643;
	mov.f32 	%f737, %f643;
	mov.f32 	%f738, %f643;
	mov.f32 	%f739, %f643;
	mov.f32 	%f740, %f643;
	mov.f32 	%f741, %f643;
	mov.f32 	%f742, %f643;
	mov.f32 	%f743, %f643;
	mov.f32 	%f744, %f643;
	mov.f32 	%f745, %f643;
	mov.f32 	%f746, %f643;
	mov.f32 	%f747, %f643;
	mov.f32 	%f748, %f643;
	mov.f32 	%f749, %f643;
	mov.f32 	%f750, %f643;
	mov.f32 	%f751, %f643;
	mov.f32 	%f752, %f643;
	mov.f32 	%f753, %f643;
	mov.f32 	%f754, %f643;
	mov.f32 	%f755, %f643;
	mov.f32 	%f756, %f643;
	mov.f32 	%f757, %f643;
	mov.f32 	%f758, %f643;
	mov.f32 	%f759, %f643;
	mov.f32 	%f760, %f643;
	mov.f32 	%f761, %f643;
	mov.f32 	%f762, %f643;
	mov.f32 	%f763, %f643;
	mov.f32 	%f764, %f643;
	mov.f32 	%f765, %f643;
	mov.f32 	%f766, %f643;
	mov.f32 	%f767, %f643;
	mov.f32 	%f768, %f643;
	mov.f32 	%f769, %f643;
	mov.f32 	%f770, %f643;
	@%p2 bra 	$L__BB0_20;
	mov.f32 	%f643, 0f00000000;
$L__BB0_3:
	cvta.to.global.u64 	%rd14, %rd5;
	mul.wide.s32 	%rd15, %r488, 4;
	add.s64 	%rd16, %rd14, %rd15;
	ld.global.u32 	%r45, [%rd16];
	cvta.to.global.u64 	%rd17, %rd7;
	mul.wide.s32 	%rd18, %r45, 4;
	add.s64 	%rd19, %rd17, %rd18;
	ld.global.u32 	%r490, [%rd19];
	ld.global.u32 	%r6, [%rd19+4];
	setp.ge.s32 	%p3, %r490, %r6;
	@%p3 bra 	$L__BB0_19;
	add.s32 	%r489, %r6, -1;
$L__BB0_5:
	add.s32 	%r10, %r489, %r490;
	shr.u32 	%r46, %r10, 31;
	add.s32 	%r47, %r10, %r46;
	shr.s32 	%r11, %r47, 1;
	cvta.to.global.u64 	%rd20, %rd8;
	mul.wide.s32 	%rd21, %r11, 4;
	add.s64 	%rd22, %rd20, %rd21;
	ld.global.u32 	%r12, [%rd22];
	mov.u32 	%r48, %ctaid.x;
	setp.eq.s32 	%p4, %r12, %r48;
	@%p4 bra 	$L__BB0_7;
	mov.u32 	%r49, %ctaid.x;
	setp.lt.s32 	%p5, %r12, %r49;
	add.s32 	%r50, %r11, 1;
	add.s32 	%r51, %r11, -1;
	selp.b32 	%r490, %r50, %r490, %p5;
	selp.b32 	%r489, %r489, %r51, %p5;
	setp.gt.s32 	%p6, %r490, %r489;
	@%p6 bra 	$L__BB0_19;
	bra.uni 	$L__BB0_5;
$L__BB0_7:
	setp.lt.s32 	%p7, %r10, -1;
	@%p7 bra 	$L__BB0_19;
	mov.u32 	%r492, %tid.x;
	shl.b32 	%r52, %r492, 4;
	mov.u32 	%r53, _ZZ14bsr_spmm_asyncILi256ELi128ELi32EEv3BSRS0_PfiiiiE5smemA;
	add.s32 	%r491, %r52, %r53;
	mul.wide.s32 	%rd23, %r488, 16384;
	mul.wide.u32 	%rd24, %r492, 16;
	add.s64 	%rd25, %rd6, %rd24;
	add.s64 	%rd59, %rd25, %rd23;
$L__BB0_9:
	// begin inline asm
	cp.async.cg.shared.global [%r491], [%rd59], 16;

	// end inline asm
	add.s32 	%r20, %r492, 256;
	add.s32 	%r491, %r491, 4096;
	add.s64 	%rd59, %rd59, 4096;
	setp.lt.u32 	%p8, %r492, 768;
	mov.u32 	%r492, %r20;
	@%p8 bra 	$L__BB0_9;
	mov.u32 	%r55, %tid.x;
	setp.gt.u32 	%p9, %r55, 511;
	@%p9 bra 	$L__BB0_13;
	mov.u32 	%r493, %tid.x;
$L__BB0_12:
	shl.b32 	%r57, %r493, 3;
	mul.wide.u32 	%rd28, %r11, 8192;
	add.s64 	%rd29, %rd9, %rd28;
	mul.wide.u32 	%rd30, %r57, 2;
	add.s64 	%rd27, %rd29, %rd30;
	shl.b32 	%r58, %r493, 4;
	mov.u32 	%r59, _ZZ14bsr_spmm_asyncILi256ELi128ELi32EEv3BSRS0_PfiiiiE9smemB_tmp;
	add.s32 	%r56, %r59, %r58;
	// begin inline asm
	cp.async.cg.shared.global [%r56], [%rd27], 16;

	// end inline asm
	add.s32 	%r23, %r493, 256;
	setp.lt.u32 	%p10, %r493, 256;
	mov.u32 	%r493, %r23;
	@%p10 bra 	$L__BB0_12;
$L__BB0_13:
	mov.u32 	%r494, %tid.x;
	shr.u32 	%r60, %r494, 8;
	neg.s32 	%r61, %r60;
	and.b32  	%r62, %r61, 3;
	setp.eq.s32 	%p11, %r62, 0;
	// begin inline asm
	cp.async.commit_group;

	// end inline asm
	// begin inline asm
	cp.async.wait_group 0;

	// end inline asm
	bar.sync 	0;
	@%p11 bra 	$L__BB0_17;
	mov.u32 	%r63, %tid.x;
	add.s32 	%r494, %r63, 256;
	shr.u32 	%r64, %r63, 8;
	neg.s32 	%r65, %r64;
	and.b32  	%r66, %r65, 3;
	setp.eq.s32 	%p12, %r66, 1;
	shl.b32 	%r67, %r63, 1;
	mov.u32 	%r68, _ZZ14bsr_spmm_asyncILi256ELi128ELi32EEv3BSRS0_PfiiiiE9smemB_tmp;
	add.s32 	%r69, %r68, %r67;
	ld.shared.u16 	%rs1, [%r69];
	shr.u32 	%r70, %r63, 6;
	shl.b32 	%r71, %r63, 6;
	or.b32  	%r72, %r71, %r70;
	and.b32  	%r73, %r72, 8142;
	mov.u32 	%r74, _ZZ14bsr_spmm_asyncILi256ELi128ELi32EEv3BSRS0_PfiiiiE5smemB;
	add.s32 	%r75, %r74, %r73;
	st.shared.u16 	[%r75], %rs1;
	@%p12 bra 	$L__BB0_17;
	mov.u32 	%r76, %tid.x;
	add.s32 	%r494, %r76, 512;
	shr.u32 	%r77, %r76, 8;
	neg.s32 	%r78, %r77;
	and.b32  	%r79, %r78, 3;
	setp.eq.s32 	%p13, %r79, 2;
	shl.b32 	%r80, %r76, 1;
	mov.u32 	%r81, _ZZ14bsr_spmm_asyncILi256ELi128ELi32EEv3BSRS0_PfiiiiE9smemB_tmp;
	add.s32 	%r82, %r81, %r80;
	ld.shared.u16 	%rs2, [%r82+512];
	add.s32 	%r83, %r76, 256;
	shl.b32 	%r84, %r76, 6;
	shr.u32 	%r85, %r83, 6;
	or.b32  	%r86, %r84, %r85;
	and.b32  	%r87, %r86, 8158;
	mov.u32 	%r88, _ZZ14bsr_spmm_asyncILi256ELi128ELi32EEv3BSRS0_PfiiiiE5smemB;
	add.s32 	%r89, %r88, %r87;
	st.shared.u16 	[%r89], %rs2;
	@%p13 bra 	$L__BB0_17;
	mov.u32 	%r90, %tid.x;
	add.s32 	%r494, %r90, 768;
	shl.b32 	%r91, %r90, 1;
	mov.u32 	%r92, _ZZ14bsr_spmm_asyncILi256ELi128ELi32EEv3BSRS0_PfiiiiE9smemB_tmp;
	add.s32 	%r93, %r92, %r91;
	ld.shared.u16 	%rs3, [%r93+1024];
	add.s32 	%r94, %r90, 512;
	shl.b32 	%r95, %r90, 6;
	shr.u32 	%r96, %r94, 6;
	or.b32  	%r97, %r95, %r96;
	and.b32  	%r98, %r97, 8158;
	mov.u32 	%r99, _ZZ14bsr_spmm_asyncILi256ELi128ELi32EEv3BSRS0_PfiiiiE5smemB;
	add.s32 	%r100, %r99, %r98;
	st.shared.u16 	[%r100], %rs3;
$L__BB0_17:
	shr.u32 	%r101, %r494, 7;
	mov.u32 	%r102, %tid.x;
	shl.b32 	%r103, %r102, 5;
	and.b32  	%r104, %r103, 4064;
	add.s32 	%r105, %r104, %r101;
	shl.b32 	%r106, %r105, 1;
	mov.u32 	%r107, _ZZ14bsr_spmm_asyncILi256ELi128ELi32EEv3BSRS0_PfiiiiE5smemB;
	add.s32 	%r108, %r107, %r106;
	shl.b32 	%r109, %r494, 1;
	mov.u32 	%r110, _ZZ14bsr_spmm_asyncILi256ELi128ELi32EEv3BSRS0_PfiiiiE9smemB_tmp;
	add.s32 	%r111, %r110, %r109;
	ld.shared.u16 	%rs4, [%r111];
	st.shared.u16 	[%r108], %rs4;
	add.s32 	%r112, %r494, 256;
	shr.u32 	%r113, %r112, 7;
	add.s32 	%r114, %r104, %r113;
	shl.b32 	%r115, %r114, 1;
	add.s32 	%r116, %r107, %r115;
	ld.shared.u16 	%rs5, [%r111+512];
	st.shared.u16 	[%r116], %rs5;
	add.s32 	%r117, %r494, 512;
	shr.u32 	%r118, %r117, 7;
	add.s32 	%r119, %r104, %r118;
	shl.b32 	%r120, %r119, 1;
	add.s32 	%r121, %r107, %r120;
	ld.shared.u16 	%rs6, [%r111+1024];
	st.shared.u16 	[%r121], %rs6;
	add.s32 	%r122, %r494, 768;
	shr.u32 	%r123, %r122, 7;
	add.s32 	%r124, %r104, %r123;
	shl.b32 	%r125, %r124, 1;
	add.s32 	%r126, %r107, %r125;
	ld.shared.u16 	%rs7, [%r111+1536];
	st.shared.u16 	[%r126], %rs7;
	add.s32 	%r30, %r494, 1024;
	setp.lt.u32 	%p14, %r494, 3072;
	mov.u32 	%r494, %r30;
	@%p14 bra 	$L__BB0_17;
	bar.sync 	0;
	mov.u32 	%r127, %tid.x;
	shl.b32 	%r128, %r127, 6;
	and.b32  	%r129, %r128, 61440;
	mov.u32 	%r130, _ZZ14bsr_spmm_asyncILi256ELi128ELi32EEv3BSRS0_PfiiiiE5smemA;
	add.s32 	%r131, %r130, %r129;
	mov.b32 	%r132, 32;
	wmma.load.a.sync.aligned.row.m16n16k16.shared.f16 	{%r133, %r134, %r135, %r136, %r137, %r138, %r139, %r140}, [%r131], %r132;
	shl.b32 	%r141, %r127, 7;
	and.b32  	%r142, %r141, 4096;
	mov.u32 	%r143, _ZZ14bsr_spmm_asyncILi256ELi128ELi32EEv3BSRS0_PfiiiiE5smemB;
	add.s32 	%r144, %r143, %r142;
	wmma.load.b.sync.aligned.col.m16n16k16.shared.f16 	{%r145, %r146, %r147, %r148, %r149, %r150, %r151, %r152}, [%r144], %r132;
	wmma.mma.sync.aligned.row.col.m16n16k16.f32.f32 {%f515, %f516, %f517, %f518, %f519, %f520, %f521, %f522}, {%r133, %r134, %r135, %r136, %r137, %r138, %r139, %r140}, {%r145, %r146, %r147, %r148, %r149, %r150, %r151, %r152}, {%f770, %f769, %f768, %f767, %f766, %f765, %f764, %f763};
	add.s32 	%r153, %r144, 1024;
	wmma.load.b.sync.aligned.col.m16n16k16.shared.f16 	{%r154, %r155, %r156, %r157, %r158, %r159, %r160, %r161}, [%r153], %r132;
	wmma.mma.sync.aligned.row.col.m16n16k16.f32.f32 {%f523, %f524, %f525, %f526, %f527, %f528, %f529, %f530}, {%r133, %r134, %r135, %r136, %r137, %r138, %r139, %r140}, {%r154, %r155, %r156, %r157, %r158, %r159, %r160, %r161}, {%f762, %f761, %f760, %f759, %f758, %f757, %f756, %f755};
	add.s32 	%r162, %r144, 2048;
	wmma.load.b.sync.aligned.col.m16n16k16.shared.f16 	{%r163, %r164, %r165, %r166, %r167, %r168, %r169, %r170}, [%r162], %r132;
	wmma.mma.sync.aligned.row.col.m16n16k16.f32.f32 {%f531, %f532, %f533, %f534, %f535, %f536, %f537, %f538}, {%r133, %r134, %r135, %r136, %r137, %r138, %r139, %r140}, {%r163, %r164, %r165, %r166, %r167, %r168, %r169, %r170}, {%f754, %f753, %f752, %f751, %f750, %f749, %f748, %f747};
	add.s32 	%r171, %r144, 3072;
	wmma.load.b.sync.aligned.col.m16n16k16.shared.f16 	{%r172, %r173, %r174, %r175, %r176, %r177, %r178, %r179}, [%r171], %r132;
	wmma.mma.sync.aligned.row.col.m16n16k16.f32.f32 {%f539, %f540, %f541, %f542, %f543, %f544, %f545, %f546}, {%r133, %r134, %r135, %r136, %r137, %r138, %r139, %r140}, {%r172, %r173, %r174, %r175, %r176, %r177, %r178, %r179}, {%f746, %f745, %f744, %f743, %f742, %f741, %f740, %f739};
	add.s32 	%r180, %r131, 1024;
	wmma.load.a.sync.aligned.row.m16n16k16.shared.f16 	{%r181, %r182, %r183, %r184, %r185, %r186, %r187, %r188}, [%r180], %r132;
	wmma.load.b.sync.aligned.col.m16n16k16.shared.f16 	{%r189, %r190, %r191, %r192, %r193, %r194, %r195, %r196}, [%r144], %r132;
	wmma.mma.sync.aligned.row.col.m16n16k16.f32.f32 {%f547, %f548, %f549, %f550, %f551, %f552, %f553, %f554}, {%r181, %r182, %r183, %r184, %r185, %r186, %r187, %r188}, {%r189, %r190, %r191, %r192, %r193, %r194, %r195, %r196}, {%f738, %f737, %f736, %f735, %f734, %f733, %f732, %f731};
	wmma.load.b.sync.aligned.col.m16n16k16.shared.f16 	{%r197, %r198, %r199, %r200, %r201, %r202, %r203, %r204}, [%r153], %r132;
	wmma.mma.sync.aligned.row.col.m16n16k16.f32.f32 {%f555, %f556, %f557, %f558, %f559, %f560, %f561, %f562}, {%r181, %r182, %r183, %r184, %r185, %r186, %r187, %r188}, {%r197, %r198, %r199, %r200, %r201, %r202, %r203, %r204}, {%f730, %f729, %f728, %f727, %f726, %f725, %f724, %f723};
	wmma.load.b.sync.aligned.col.m16n16k16.shared.f16 	{%r205, %r206, %r207, %r208, %r209, %r210, %r211, %r212}, [%r162], %r132;
	wmma.mma.sync.aligned.row.col.m16n16k16.f32.f32 {%f563, %f564, %f565, %f566, %f567, %f568, %f569, %f570}, {%r181, %r182, %r183, %r184, %r185, %r186, %r187, %r188}, {%r205, %r206, %r207, %r208, %r209, %r210, %r211, %r212}, {%f722, %f721, %f720, %f719, %f718, %f717, %f716, %f715};
	wmma.load.b.sync.aligned.col.m16n16k16.shared.f16 	{%r213, %r214, %r215, %r216, %r217, %r218, %r219, %r220}, [%r171], %r132;
	wmma.mma.sync.aligned.row.col.m16n16k16.f32.f32 {%f571, %f572, %f573, %f574, %f575, %f576, %f577, %f578}, {%r181, %r182, %r183, %r184, %r185, %r186, %r187, %r188}, {%r213, %r214, %r215, %r216, %r217, %r218, %r219, %r220}, {%f714, %f713, %f712, %f711, %f710, %f709, %f708, %f707};
	add.s32 	%r221, %r131, 2048;
	wmma.load.a.sync.aligned.row.m16n16k16.shared.f16 	{%r222, %r223, %r224, %r225, %r226, %r227, %r228, %r229}, [%r221], %r132;
	wmma.load.b.sync.aligned.col.m16n16k16.shared.f16 	{%r230, %r231, %r232, %r233, %r234, %r235, %r236, %r237}, [%r144], %r132;
	wmma.mma.sync.aligned.row.col.m16n16k16.f32.f32 {%f579, %f580, %f581, %f582, %f583, %f584, %f585, %f586}, {%r222, %r223, %r224, %r225, %r226, %r227, %r228, %r229}, {%r230, %r231, %r232, %r233, %r234, %r235, %r236, %r237}, {%f706, %f705, %f704, %f703, %f702, %f701, %f700, %f699};
	wmma.load.b.sync.aligned.col.m16n16k16.shared.f16 	{%r238, %r239, %r240, %r241, %r242, %r243, %r244, %r245}, [%r153], %r132;
	wmma.mma.sync.aligned.row.col.m16n16k16.f32.f32 {%f587, %f588, %f589, %f590, %f591, %f592, %f593, %f594}, {%r222, %r223, %r224, %r225, %r226, %r227, %r228, %r229}, {%r238, %r239, %r240, %r241, %r242, %r243, %r244, %r245}, {%f698, %f697, %f696, %f695, %f694, %f693, %f692, %f691};
	wmma.load.b.sync.aligned.col.m16n16k16.shared.f16 	{%r246, %r247, %r248, %r249, %r250, %r251, %r252, %r253}, [%r162], %r132;
	wmma.mma.sync.aligned.row.col.m16n16k16.f32.f32 {%f595, %f596, %f597, %f598, %f599, %f600, %f601, %f602}, {%r222, %r223, %r224, %r225, %r226, %r227, %r228, %r229}, {%r246, %r247, %r248, %r249, %r250, %r251, %r252, %r253}, {%f690, %f689, %f688, %f687, %f686, %f685, %f684, %f683};
	wmma.load.b.sync.aligned.col.m16n16k16.shared.f16 	{%r254, %r255, %r256, %r257, %r258, %r259, %r260, %r261}, [%r171], %r132;
	wmma.mma.sync.aligned.row.col.m16n16k16.f32.f32 {%f603, %f604, %f605, %f606, %f607, %f608, %f609, %f610}, {%r222, %r223, %r224, %r225, %r226, %r227, %r228, %r229}, {%r254, %r255, %r256, %r257, %r258, %r259, %r260, %r261}, {%f682, %f681, %f680, %f679, %f678, %f677, %f676, %f675};
	add.s32 	%r262, %r131, 3072;
	wmma.load.a.sync.aligned.row.m16n16k16.shared.f16 	{%r263, %r264, %r265, %r266, %r267, %r268, %r269, %r270}, [%r262], %r132;
	wmma.load.b.sync.aligned.col.m16n16k16.shared.f16 	{%r271, %r272, %r273, %r274, %r275, %r276, %r277, %r278}, [%r144], %r132;
	wmma.mma.sync.aligned.row.col.m16n16k16.f32.f32 {%f611, %f612, %f613, %f614, %f615, %f616, %f617, %f618}, {%r263, %r264, %r265, %r266, %r267, %r268, %r269, %r270}, {%r271, %r272, %r273, %r274, %r275, %r276, %r277, %r278}, {%f674, %f673, %f672, %f671, %f670, %f669, %f668, %f667};
	wmma.load.b.sync.aligned.col.m16n16k16.shared.f16 	{%r279, %r280, %r281, %r282, %r283, %r284, %r285, %r286}, [%r153], %r132;
	wmma.mma.sync.aligned.row.col.m16n16k16.f32.f32 {%f619, %f620, %f621, %f622, %f623, %f624, %f625, %f626}, {%r263, %r264, %r265, %r266, %r267, %r268, %r269, %r270}, {%r279, %r280, %r281, %r282, %r283, %r284, %r285, %r286}, {%f666, %f665, %f664, %f663, %f662, %f661, %f660, %f659};
	wmma.load.b.sync.aligned.col.m16n16k16.shared.f16 	{%r287, %r288, %r289, %r290, %r291, %r292, %r293, %r294}, [%r162], %r132;
	wmma.mma.sync.aligned.row.col.m16n16k16.f32.f32 {%f627, %f628, %f629, %f630, %f631, %f632, %f633, %f634}, {%r263, %r264, %r265, %r266, %r267, %r268, %r269, %r270}, {%r287, %r288, %r289, %r290, %r291, %r292, %r293, %r294}, {%f658, %f657, %f656, %f655, %f654, %f653, %f652, %f651};
	wmma.load.b.sync.aligned.col.m16n16k16.shared.f16 	{%r295, %r296, %r297, %r298, %r299, %r300, %r301, %r302}, [%r171], %r132;
	wmma.mma.sync.aligned.row.col.m16n16k16.f32.f32 {%f635, %f636, %f637, %f638, %f639, %f640, %f641, %f642}, {%r263, %r264, %r265, %r266, %r267, %r268, %r269, %r270}, {%r295, %r296, %r297, %r298, %r299, %r300, %r301, %r302}, {%f650, %f649, %f648, %f647, %f646, %f645, %f644, %f643};
	add.s32 	%r303, %r131, 32;
	wmma.load.a.sync.aligned.row.m16n16k16.shared.f16 	{%r304, %r305, %r306, %r307, %r308, %r309, %r310, %r311}, [%r303], %r132;
	add.s32 	%r312, %r144, 32;
	wmma.load.b.sync.aligned.col.m16n16k16.shared.f16 	{%r313, %r314, %r315, %r316, %r317, %r318, %r319, %r320}, [%r312], %r132;
	wmma.mma.sync.aligned.row.col.m16n16k16.f32.f32 {%f770, %f769, %f768, %f767, %f766, %f765, %f764, %f763}, {%r304, %r305, %r306, %r307, %r308, %r309, %r310, %r311}, {%r313, %r314, %r315, %r316, %r317, %r318, %r319, %r320}, {%f515, %f516, %f517, %f518, %f519, %f520, %f521, %f522};
	add.s32 	%r321, %r144, 1056;
	wmma.load.b.sync.aligned.col.m16n16k16.shared.f16 	{%r322, %r323, %r324, %r325, %r326, %r327, %r328, %r329}, [%r321], %r132;
	wmma.mma.sync.aligned.row.col.m16n16k16.f32.f32 {%f762, %f761, %f760, %f759, %f758, %f757, %f756, %f755}, {%r304, %r305, %r306, %r307, %r308, %r309, %r310, %r311}, {%r322, %r323, %r324, %r325, %r326, %r327, %r328, %r329}, {%f523, %f524, %f525, %f526, %f527, %f528, %f529, %f530};
	add.s32 	%r330, %r144, 2080;
	wmma.load.b.sync.aligned.col.m16n16k16.shared.f16 	{%r331, %r332, %r333, %r334, %r335, %r336, %r337, %r338}, [%r330], %r132;
	wmma.mma.sync.aligned.row.col.m16n16k16.f32.f32 {%f754, %f753, %f752, %f751, %f750, %f749, %f748, %f747}, {%r304, %r305, %r306, %r307, %r308, %r309, %r310, %r311}, {%r331, %r332, %r333, %r334, %r335, %r336, %r337, %r338}, {%f531, %f532, %f533, %f534, %f535, %f536, %f537, %f538};
	add.s32 	%r339, %r144, 3104;
	wmma.load.b.sync.aligned.col.m16n16k16.shared.f16 	{%r340, %r341, %r342, %r343, %r344, %r345, %r346, %r347}, [%r339], %r132;
	wmma.mma.sync.aligned.row.col.m16n16k16.f32.f32 {%f746, %f745, %f744, %f743, %f742, %f741, %f740, %f739}, {%r304, %r305, %r306, %r307, %r308, %r309, %r310, %r311}, {%r340, %r341, %r342, %r343, %r344, %r345, %r346, %r347}, {%f539, %f540, %f541, %f542, %f543, %f544, %f545, %f546};
	add.s32 	%r348, %r131, 1056;
	wmma.load.a.sync.aligned.row.m16n16k16.shared.f16 	{%r349, %r350, %r351, %r352, %r353, %r354, %r355, %r356}, [%r348], %r132;
	wmma.load.b.sync.aligned.col.m16n16k16.shared.f16 	{%r357, %r358, %r359, %r360, %r361, %r362, %r363, %r364}, [%r312], %r132;
	wmma.mma.sync.aligned.row.col.m16n16k16.f32.f32 {%f738, %f737, %f736, %f735, %f734, %f733, %f732, %f731}, {%r349, %r350, %r351, %r352, %r353, %r354, %r355, %r356}, {%r357, %r358, %r359, %r360, %r361, %r362, %r363, %r364}, {%f547, %f548, %f549, %f550, %f551, %f552, %f553, %f554};
	wmma.load.b.sync.aligned.col.m16n16k16.shared.f16 	{%r365, %r366, %r367, %r368, %r369, %r370, %r371, %r372}, [%r321], %r132;
	wmma.mma.sync.aligned.row.col.m16n16k16.f32.f32 {%f730, %f729, %f728, %f727, %f726, %f725, %f724, %f723}, {%r349, %r350, %r351, %r352, %r353, %r354, %r355, %r356}, {%r365, %r366, %r367, %r368, %r369, %r370, %r371, %r372}, {%f555, %f556, %f557, %f558, %f559, %f560, %f561, %f562};
	wmma.load.b.sync.aligned.col.m16n16k16.shared.f16 	{%r373, %r374, %r375, %r376, %r377, %r378, %r379, %r380}, [%r330], %r132;
	wmma.mma.sync.aligned.row.col.m16n16k16.f32.f32 {%f722, %f721, %f720, %f719, %f718, %f717, %f716, %f715}, {%r349, %r350, %r351, %r352, %r353, %r354, %r355, %r356}, {%r373, %r374, %r375, %r376, %r377, %r378, %r379, %r380}, {%f563, %f564, %f565, %f566, %f567, %f568, %f569, %f570};
	wmma.load.b.sync.aligned.col.m16n16k16.shared.f16 	{%r381, %r382, %r383, %r384, %r385, %r386, %r387, %r388}, [%r339], %r132;
	wmma.mma.sync.aligned.row.col.m16n16k16.f32.f32 {%f714, %f713, %f712, %f711, %f710, %f709, %f708, %f707}, {%r349, %r350, %r351, %r352, %r353, %r354, %r355, %r356}, {%r381, %r382, %r383, %r384, %r385, %r386, %r387, %r388}, {%f571, %f572, %f573, %f574, %f575, %f576, %f577, %f578};
	add.s32 	%r389, %r131, 2080;
	wmma.load.a.sync.aligned.row.m16n16k16.shared.f16 	{%r390, %r391, %r392, %r393, %r394, %r395, %r396, %r397}, [%r389], %r132;
	wmma.load.b.sync.aligned.col.m16n16k16.shared.f16 	{%r398, %r399, %r400, %r401, %r402, %r403, %r404, %r405}, [%r312], %r132;
	wmma.mma.sync.aligned.row.col.m16n16k16.f32.f32 {%f706, %f705, %f704, %f703, %f702, %f701, %f700, %f699}, {%r390, %r391, %r392, %r393, %r394, %r395, %r396, %r397}, {%r398, %r399, %r400, %r401, %r402, %r403, %r404, %r405}, {%f579, %f580, %f581, %f582, %f583, %f584, %f585, %f586};
	wmma.load.b.sync.aligned.col.m16n16k16.shared.f16 	{%r406, %r407, %r408, %r409, %r410, %r411, %r412, %r413}, [%r321], %r132;
	wmma.mma.sync.aligned.row.col.m16n16k16.f32.f32 {%f698, %f697, %f696, %f695, %f694, %f693, %f692, %f691}, {%r390, %r391, %r392, %r393, %r394, %r395, %r396, %r397}, {%r406, %r407, %r408, %r409, %r410, %r411, %r412, %r413}, {%f587, %f588, %f589, %f590, %f591, %f592, %f593, %f594};
	wmma.load.b.sync.aligned.col.m16n16k16.shared.f16 	{%r414, %r415, %r416, %r417, %r418, %r419, %r420, %r421}, [%r330], %r132;
	wmma.mma.sync.aligned.row.col.m16n16k16.f32.f32 {%f690, %f689, %f688, %f687, %f686, %f685, %f684, %f683}, {%r390, %r391, %r392, %r393, %r394, %r395, %r396, %r397}, {%r414, %r415, %r416, %r417, %r418, %r419, %r420, %r421}, {%f595, %f596, %f597, %f598, %f599, %f600, %f601, %f602};
	wmma.load.b.sync.aligned.col.m16n16k16.shared.f16 	{%r422, %r423, %r424, %r425, %r426, %r427, %r428, %r429}, [%r339], %r132;
	wmma.mma.sync.aligned.row.col.m16n16k16.f32.f32 {%f682, %f681, %f680, %f679, %f678, %f677, %f676, %f675}, {%r390, %r391, %r392, %r393, %r394, %r395, %r396, %r397}, {%r422, %r423, %r424, %r425, %r426, %r427, %r428, %r429}, {%f603, %f604, %f605, %f606, %f607, %f608, %f609, %f610};
	add.s32 	%r430, %r131, 3104;
	wmma.load.a.sync.aligned.row.m16n16k16.shared.f16 	{%r431, %r432, %r433, %r434, %r435, %r436, %r437, %r438}, [%r430], %r132;
	wmma.load.b.sync.aligned.col.m16n16k16.shared.f16 	{%r439, %r440, %r441, %r442, %r443, %r444, %r445, %r446}, [%r312], %r132;
	wmma.mma.sync.aligned.row.col.m16n16k16.f32.f32 {%f674, %f673, %f672, %f671, %f670, %f669, %f668, %f667}, {%r431, %r432, %r433, %r434, %r435, %r436, %r437, %r438}, {%r439, %r440, %r441, %r442, %r443, %r444, %r445, %r446}, {%f611, %f612, %f613, %f614, %f615, %f616, %f617, %f618};
	wmma.load.b.sync.aligned.col.m16n16k16.shared.f16 	{%r447, %r448, %r449, %r450, %r451, %r452, %r453, %r454}, [%r321], %r132;
	wmma.mma.sync.aligned.row.col.m16n16k16.f32.f32 {%f666, %f665, %f664, %f663, %f662, %f661, %f660, %f659}, {%r431, %r432, %r433, %r434, %r435, %r436, %r437, %r438}, {%r447, %r448, %r449, %r450, %r451, %r452, %r453, %r454}, {%f619, %f620, %f621, %f622, %f623, %f624, %f625, %f626};
	wmma.load.b.sync.aligned.col.m16n16k16.shared.f16 	{%r455, %r456, %r457, %r458, %r459, %r460, %r461, %r462}, [%r330], %r132;
	wmma.mma.sync.aligned.row.col.m16n16k16.f32.f32 {%f658, %f657, %f656, %f655, %f654, %f653, %f652, %f651}, {%r431, %r432, %r433, %r434, %r435, %r436, %r437, %r438}, {%r455, %r456, %r457, %r458, %r459, %r460, %r461, %r462}, {%f627, %f628, %f629, %f630, %f631, %f632, %f633, %f634};
	wmma.load.b.sync.aligned.col.m16n16k16.shared.f16 	{%r463, %r464, %r465, %r466, %r467, %r468, %r469, %r470}, [%r339], %r132;
	wmma.mma.sync.aligned.row.col.m16n16k16.f32.f32 {%f650, %f649, %f648, %f647, %f646, %f645, %f644, %f643}, {%r431, %r432, %r433, %r434, %r435, %r436, %r437, %r438}, {%r463, %r464, %r465, %r466, %r467, %r468, %r469, %r470}, {%f635, %f636, %f637, %f638, %f639, %f640, %f641, %f642};
	bar.sync 	0;
	cvta.to.global.u64 	%rd31, %rd4;
	mov.u32 	%r471, %ctaid.y;
	mul.wide.u32 	%rd32, %r471, 4;
	add.s64 	%rd33, %rd31, %rd32;
	ld.global.u32 	%r487, [%rd33+4];
$L__BB0_19:
	add.s32 	%r488, %r488, 1;
	setp.lt.s32 	%p15, %r488, %r487;
	@%p15 bra 	$L__BB0_3;
$L__BB0_20:
	ld.param.u32 	%r486, [_Z14bsr_spmm_asyncILi256ELi128ELi32EEv3BSRS0_Pfiiii_param_6];
	ld.param.u64 	%rd58, [_Z14bsr_spmm_asyncILi256ELi128ELi32EEv3BSRS0_Pfiiii_param_2];
	mov.u32 	%r472, %ctaid.y;
	shl.b32 	%r473, %r472, 8;
	mov.u32 	%r474, %tid.x;
	and.b32  	%r475, %r474, 960;
	add.s32 	%r476, %r473, %r475;
	mov.u32 	%r477, %ctaid.x;
	shl.b32 	%r478, %r477, 7;
	shl.b32 	%r479, %r474, 1;
	and.b32  	%r480, %r479, 64;
	or.b32  	%r481, %r478, %r480;
	mul.lo.s32 	%r482, %r486, %r476;
	cvt.s64.s32 	%rd34, %r482;
	cvt.u64.u32 	%rd35, %r481;
	add.s64 	%rd36, %rd34, %rd35;
	shl.b32 	%r483, %r486, 4;
	cvta.to.global.u64 	%rd37, %rd58;
	shl.b64 	%rd38, %rd36, 2;
	add.s64 	%rd39, %rd37, %rd38;
	wmma.store.d.sync.aligned.row.m16n16k16.global.f32 	[%rd39], {%f770, %f769, %f768, %f767, %f766, %f765, %f764, %f763}, %r486;
	add.s64 	%rd40, %rd39, 64;
	wmma.store.d.sync.aligned.row.m16n16k16.global.f32 	[%rd40], {%f762, %f761, %f760, %f759, %f758, %f757, %f756, %f755}, %r486;
	add.s64 	%rd41, %rd39, 128;
	wmma.store.d.sync.aligned.row.m16n16k16.global.f32 	[%rd41], {%f754, %f753, %f752, %f751, %f750, %f749, %f748, %f747}, %r486;
	add.s64 	%rd42, %rd39, 192;
	wmma.store.d.sync.aligned.row.m16n16k16.global.f32 	[%rd42], {%f746, %f745, %f744, %f743, %f742, %f741, %f740, %f739}, %r486;
	mul.wide.s32 	%rd43, %r483, 4;
	add.s64 	%rd44, %rd39, %rd43;
	wmma.store.d.sync.aligned.row.m16n16k16.global.f32 	[%rd44], {%f738, %f737, %f736, %f735, %f734, %f733, %f732, %f731}, %r486;
	add.s64 	%rd45, %rd44, 64;
	wmma.store.d.sync.aligned.row.m16n16k16.global.f32 	[%rd45], {%f730, %f729, %f728, %f727, %f726, %f725, %f724, %f723}, %r486;
	add.s64 	%rd46, %rd44, 128;
	wmma.store.d.sync.aligned.row.m16n16k16.global.f32 	[%rd46], {%f722, %f721, %f720, %f719, %f718, %f717, %f716, %f715}, %r486;
	add.s64 	%rd47, %rd44, 192;
	wmma.store.d.sync.aligned.row.m16n16k16.global.f32 	[%rd47], {%f714, %f713, %f712, %f711, %f710, %f709, %f708, %f707}, %r486;
	shl.b32 	%r484, %r486, 5;
	mul.wide.s32 	%rd48, %r484, 4;
	add.s64 	%rd49, %rd39, %rd48;
	wmma.store.d.sync.aligned.row.m16n16k16.global.f32 	[%rd49], {%f706, %f705, %f704, %f703, %f702, %f701, %f700, %f699}, %r486;
	add.s64 	%rd50, %rd49, 64;
	wmma.store.d.sync.aligned.row.m16n16k16.global.f32 	[%rd50], {%f698, %f697, %f696, %f695, %f694, %f693, %f692, %f691}, %r486;
	add.s64 	%rd51, %rd49, 128;
	wmma.store.d.sync.aligned.row.m16n16k16.global.f32 	[%rd51], {%f690, %f689, %f688, %f687, %f686, %f685, %f684, %f683}, %r486;
	add.s64 	%rd52, %rd49, 192;
	wmma.store.d.sync.aligned.row.m16n16k16.global.f32 	[%rd52], {%f682, %f681, %f680, %f679, %f678, %f677, %f676, %f675}, %r486;
	mul.lo.s32 	%r485, %r486, 48;
	mul.wide.s32 	%rd53, %r485, 4;
	add.s64 	%rd54, %rd39, %rd53;
	wmma.store.d.sync.aligned.row.m16n16k16.global.f32 	[%rd54], {%f674, %f673, %f672, %f671, %f670, %f669, %f668, %f667}, %r486;
	add.s64 	%rd55, %rd54, 64;
	wmma.store.d.sync.aligned.row.m16n16k16.global.f32 	[%rd55], {%f666, %f665, %f664, %f663, %f662, %f661, %f660, %f659}, %r486;
	add.s64 	%rd56, %rd54, 128;
	wmma.store.d.sync.aligned.row.m16n16k16.global.f32 	[%rd56], {%f658, %f657, %f656, %f655, %f654, %f653, %f652, %f651}, %r486;
	add.s64 	%rd57, %rd54, 192;
	wmma.store.d.sync.aligned.row.m16n16k16.global.f32 	[%rd57], {%f650, %f649, %f648, %f647, %f646, %f645, %f644, %f643}, %r486;
$L__BB0_21:
	ret;

}


// ===== COMPILED SASS (sm_100) =====

	.target	sm_100

	.elftype	@"ET_EXEC"


//--------------------- .note.nv.tkinfo           --------------------------
	.section	.note.nv.tkinfo,"",@"SHT_NOTE"
	.sectionflags	@"SHF_NOTE_NV_TKINFO"
	.tkinfo
        /*0018*/ 	.word	0x00000002
        /*0030*/ 	.string	""
        /*0030*/ 	.string	"ptxas"
        /*0030*/ 	.string	"Cuda compilation tools, release 13.0, V13.0.88"
        /*0030*/ 	.string	"Build cuda_13.0.r13.0/compiler.36424714_0"
        /*0030*/ 	.string	"-arch sm_100 -m 64 "



//--------------------- .note.nv.cuinfo           --------------------------
	.section	.note.nv.cuinfo,"",@"SHT_NOTE"
	.sectionflags	@"SHF_NOTE_NV_CUINFO"
        /*0018*/ 	.short	0x0002
        /*001a*/ 	.short	0x0064
        /*001c*/ 	.short	0x0082
	.zero		2


//--------------------- .nv.info                  --------------------------
	.section	.nv.info,"",@"SHT_CUDA_INFO"
	.align	4


	//----- nvinfo : EIATTR_REGCOUNT
	.align		4
        /*0000*/ 	.byte	0x04, 0x2f
        /*0002*/ 	.short	(.L_1 - .L_0)
	.align		4
.L_0:
        /*0004*/ 	.word	index@(_Z14bsr_spmm_asyncILi256ELi128ELi32EEv3BSRS0_Pfiiii)
        /*0008*/ 	.word	0x000000a2


	//----- nvinfo : EIATTR_FRAME_SIZE
	.align		4
.L_1:
        /*000c*/ 	.byte	0x04, 0x11
        /*000e*/ 	.short	(.L_3 - .L_2)
	.align		4
.L_2:
        /*0010*/ 	.word	index@(_Z14bsr_spmm_asyncILi256ELi128ELi32EEv3BSRS0_Pfiiii)
        /*0014*/ 	.word	0x00000000


	//----- nvinfo : EIATTR_MIN_STACK_SIZE
	.align		4
.L_3:
        /*0018*/ 	.byte	0x04, 0x12
        /*001a*/ 	.short	(.L_5 - .L_4)
	.align		4
.L_4:
        /*001c*/ 	.word	index@(_Z14bsr_spmm_asyncILi256ELi128ELi32EEv3BSRS0_Pfiiii)
        /*0020*/ 	.word	0x00000000
.L_5:


//--------------------- .nv.compat                --------------------------
	.section	.nv.compat,"",@"SHT_CUDA_COMPAT_INFO"
	.align	4
        /*0000*/ 	.byte	0x02, 0x09, 0x00, 0x00, 0x02, 0x02, 0x01, 0x00, 0x02, 0x05, 0x05, 0x00, 0x03, 0x07, 0x01, 0x01
        /*0010*/ 	.byte	0x02, 0x03, 0x00, 0x00, 0x02, 0x06, 0x01, 0x00, 0x04, 0x0b, 0x08, 0x00, 0x09, 0x00, 0x00, 0x00
        /*0020*/ 	.byte	0x00, 0x00, 0x00, 0x00


//--------------------- .nv.info._Z14bsr_spmm_asyncILi256ELi128ELi32EEv3BSRS0_Pfiiii --------------------------
	.section	.nv.info._Z14bsr_spmm_asyncILi256ELi128ELi32EEv3BSRS0_Pfiiii,"",@"SHT_CUDA_INFO"
	.sectionflags	@""
	.align	4


	//----- nvinfo : EIATTR_CUDA_API_VERSION
	.align		4
        /*0000*/ 	.byte	0x04, 0x37
        /*0002*/ 	.short	(.L_7 - .L_6)
.L_6:
        /*0004*/ 	.word	0x00000082


	//----- nvinfo : EIATTR_KPARAM_INFO
	.align		4
.L_7:
        /*0008*/ 	.byte	0x04, 0x17
        /*000a*/ 	.short	(.L_9 - .L_8)
.L_8:
        /*000c*/ 	.word	0x00000000
        /*0010*/ 	.short	0x0006
        /*0012*/ 	.short	0x0064
        /*0014*/ 	.byte	0x00, 0xf0, 0x11, 0x00


	//----- nvinfo : EIATTR_KPARAM_INFO
	.align		4
.L_9:
        /*0018*/ 	.byte	0x04, 0x17
        /*001a*/ 	.short	(.L_11 - .L_10)
.L_10:
        /*001c*/ 	.word	0x00000000
        /*0020*/ 	.short	0x0005
        /*0022*/ 	.short	0x0060
        /*0024*/ 	.byte	0x00, 0xf0, 0x11, 0x00


	//----- nvinfo : EIATTR_KPARAM_INFO
	.align		4
.L_11:
        /*0028*/ 	.byte	0x04, 0x17
        /*002a*/ 	.short	(.L_13 - .L_12)
.L_12:
        /*002c*/ 	.word	0x00000000
        /*0030*/ 	.short	0x0004
        /*0032*/ 	.short	0x005c
        /*0034*/ 	.byte	0x00, 0xf0, 0x11, 0x00


	//----- nvinfo : EIATTR_KPARAM_INFO
	.align		4
.L_13:
        /*0038*/ 	.byte	0x04, 0x17
        /*003a*/ 	.short	(.L_15 - .L_14)
.L_14:
        /*003c*/ 	.word	0x00000000
        /*0040*/ 	.short	0x0003
        /*0042*/ 	.short	0x0058
        /*0044*/ 	.byte	0x00, 0xf0, 0x11, 0x00


	//----- nvinfo : EIATTR_KPARAM_INFO
	.align		4
.L_15:
        /*0048*/ 	.byte	0x04, 0x17
        /*004a*/ 	.short	(.L_17 - .L_16)
.L_16:
        /*004c*/ 	.word	0x00000000
        /*0050*/ 	.short	0x0002
        /*0052*/ 	.short	0x0050
        /*0054*/ 	.byte	0x00, 0xf5, 0x21, 0x00


	//----- nvinfo : EIATTR_KPARAM_INFO
	.align		4
.L_17:
        /*0058*/ 	.byte	0x04, 0x17
        /*005a*/ 	.short	(.L_19 - .L_18)
.L_18:
        /*005c*/ 	.word	0x00000000
        /*0060*/ 	.short	0x0001
        /*0062*/ 	.short	0x0028
        /*0064*/ 	.byte	0x00, 0xf0, 0xa1, 0x00


	//----- nvinfo : EIATTR_KPARAM_INFO
	.align		4
.L_19:
        /*0068*/ 	.byte	0x04, 0x17
        /*006a*/ 	.short	(.L_21 - .L_20)
.L_20:
        /*006c*/ 	.word	0x00000000
        /*0070*/ 	.short	0x0000
        /*0072*/ 	.short	0x0000
        /*0074*/ 	.byte	0x00, 0xf0, 0xa1, 0x00


	//----- nvinfo : EIATTR_SPARSE_MMA_MASK
	.align		4
.L_21:
        /*0078*/ 	.byte	0x03, 0x50
        /*007a*/ 	.short	0x0000


	//----- nvinfo : EIATTR_WMMA_USED
	.align		4
        /*007c*/ 	.byte	0x01, 0x2b
	.zero		2


	//----- nvinfo : EIATTR_MAXREG_COUNT
	.align		4
        /*0080*/ 	.byte	0x03, 0x1b
        /*0082*/ 	.short	0x00ff


	//----- nvinfo : EIATTR_NUM_BARRIERS
	.align		4
        /*0084*/ 	.byte	0x02, 0x4c
        /*0086*/ 	.byte	0x01
	.zero		1


	//----- nvinfo : EIATTR_MERCURY_ISA_VERSION
	.align		4
        /*0088*/ 	.byte	0x03, 0x5f
        /*008a*/ 	.short	0x0101


	//----- nvinfo : EIATTR_VRC_CTA_INIT_COUNT
	.align		4
        /*008c*/ 	.byte	0x02, 0x4a
	.zero		1
	.zero		1


	//----- nvinfo : EIATTR_EXIT_INSTR_OFFSETS
	.align		4
        /*0090*/ 	.byte	0x04, 0x1c
        /*0092*/ 	.short	(.L_23 - .L_22)


	//   ....[0]....
.L_22:
        /*0094*/ 	.word	0x00000030


	//   ....[1]....
        /*0098*/ 	.word	0x00001ce0


	//----- nvinfo : EIATTR_CRS_STACK_SIZE
	.align		4
.L_23:
        /*009c*/ 	.byte	0x04, 0x1e
        /*009e*/ 	.short	(.L_25 - .L_24)
.L_24:
        /*00a0*/ 	.word	0x00000000


	//----- nvinfo : EIATTR_CBANK_PARAM_SIZE
	.align		4
.L_25:
        /*00a4*/ 	.byte	0x03, 0x19
        /*00a6*/ 	.short	0x0068


	//----- nvinfo : EIATTR_PARAM_CBANK
	.align		4
        /*00a8*/ 	.byte	0x04, 0x0a
        /*00aa*/ 	.short	(.L_27 - .L_26)
	.align		4
.L_26:
        /*00ac*/ 	.word	index@(.nv.constant0._Z14bsr_spmm_asyncILi256ELi128ELi32EEv3BSRS0_Pfiiii)
        /*00b0*/ 	.short	0x0380
        /*00b2*/ 	.short	0x0068


	//----- nvinfo : EIATTR_SW_WAR
	.align		4
.L_27:
        /*00b4*/ 	.byte	0x04, 0x36
        /*00b6*/ 	.short	(.L_29 - .L_28)
.L_28:
        /*00b8*/ 	.word	0x00000008
.L_29:


//--------------------- .nv.callgraph             --------------------------
	.section	.nv.callgraph,"",@"SHT_CUDA_CALLGRAPH"
	.align	4
	.sectionentsize	8
	.align		4
        /*0000*/ 	.word	0x00000000
	.align		4
        /*0004*/ 	.word	0xffffffff
	.align		4
        /*0008*/ 	.word	0x00000000
	.align		4
        /*000c*/ 	.word	0xfffffffe
	.align		4
        /*0010*/ 	.word	0x00000000
	.align		4
        /*0014*/ 	.word	0xfffffffd
	.align		4
        /*0018*/ 	.word	0x00000000
	.align		4
        /*001c*/ 	.word	0xfffffffc


//--------------------- .text._Z14bsr_spmm_asyncILi256ELi128ELi32EEv3BSRS0_Pfiiii --------------------------
	.section	.text._Z14bsr_spmm_asyncILi256ELi128ELi32EEv3BSRS0_Pfiiii,"ax",@progbits
	.align	128
        .global         _Z14bsr_spmm_asyncILi256ELi128ELi32EEv3BSRS0_Pfiiii
        .type           _Z14bsr_spmm_asyncILi256ELi128ELi32EEv3BSRS0_Pfiiii,@function
        .size           _Z14bsr_spmm_asyncILi256ELi128ELi32EEv3BSRS0_Pfiiii,(.L_x_15 - _Z14bsr_spmm_asyncILi256ELi128ELi32EEv3BSRS0_Pfiiii)
        .other          _Z14bsr_spmm_asyncILi256ELi128ELi32EEv3BSRS0_Pfiiii,@"STO_CUDA_ENTRY STV_DEFAULT"
_Z14bsr_spmm_asyncILi256ELi128ELi32EEv3BSRS0_Pfiiii:
.text._Z14bsr_spmm_asyncILi256ELi128ELi32EEv3BSRS0_Pfiiii:
[----:B------:R-:W-:Y:S08]  /*0000*/  LDC R1, c[0x0][0x37c] ;  /* 0x0000df00ff017b82 */ /* 0x000ff00000000800 */
[----:B------:R-:W1:Y:S02]  /*0010*/  LDC R0, c[0x0][0x360] ;  /* 0x0000d800ff007b82 */ /* 0x000e640000000800 */
[----:B-1----:R-:W-:-:S13]  /*0020*/  ISETP.NE.AND P0, PT, R0, 0x100, PT ;  /* 0x000001000000780c */ /* 0x002fda0003f05270 */
[----:B------:R-:W-:Y:S05]  /*0030*/  @P0 EXIT ;  /* 0x000000000000094d */ /* 0x000fea0003800000 */
[----:B------:R-:W1:Y:S01]  /*0040*/  S2R R5, SR_CTAID.Y ;  /* 0x0000000000057919 */ /* 0x000e620000002600 */
[----:B------:R-:W1:Y:S01]  /*0050*/  LDC.64 R2, c[0x0][0x390] ;  /* 0x0000e400ff027b82 */ /* 0x000e620000000a00 */
[----:B------:R-:W2:Y:S01]  /*0060*/  LDCU.64 UR4, c[0x0][0x358] ;  /* 0x00006b00ff0477ac */ /* 0x000ea20008000a00 */
[----:B-1----:R-:W-:-:S05]  /*0070*/  IMAD.WIDE.U32 R2, R5, 0x4, R2 ;  /* 0x0000000405027825 */ /* 0x002fca00078e0002 */
[----:B--2---:R-:W2:Y:S04]  /*0080*/  LDG.E R0, desc[UR4][R2.64] ;  /* 0x0000000402007981 */ /* 0x004ea8000c1e1900 */
[----:B------:R-:W2:Y:S01]  /*0090*/  LDG.E R3, desc[UR4][R2.64+0x4] ;  /* 0x0000040402037981 */ /* 0x000ea2000c1e1900 */
[----:B------:R-:W-:Y:S02]  /*00a0*/  CS2R R102, SRZ ;  /* 0x0000000000667805 */ /* 0x000fe4000001ff00 */
[----:B------:R-:W-:Y:S02]  /*00b0*/  CS2R R100, SRZ ;  /* 0x0000000000647805 */ /* 0x000fe4000001ff00 */
[----:B------:R-:W-:Y:S02]  /*00c0*/  CS2R R94, SRZ ;  /* 0x00000000005e7805 */ /* 0x000fe4000001ff00 */
[----:B------:R-:W-:-:S02]  /*00d0*/  CS2R R92, SRZ ;  /* 0x00000000005c7805 */ /* 0x000fc4000001ff00 */
[----:B------:R-:W-:Y:S02]  /*00e0*/  CS2R R90, SRZ ;  /* 0x00000000005a7805 */ /* 0x000fe4000001ff00 */
[----:B------:R-:W-:Y:S02]  /*00f0*/  CS2R R88, SRZ ;  /* 0x0000000000587805 */ /* 0x000fe4000001ff00 */
        /* <DEDUP_REMOVED lines=58> */
[----:B--2---:R-:W-:-:S13]  /*04a0*/  ISETP.GE.AND P0, PT, R0, R3, PT ;  /* 0x000000030000720c */ /* 0x004fda0003f06270 */
[----:B------:R-:W-:Y:S05]  /*04b0*/  @P0 BRA `(.L_x_0) ;  /* 0x00000010006c0947 */ /* 0x000fea0003800000 */
[----:B------:R-:W-:-:S07]  /*04c0*/  IMAD.MOV.U32 R103, RZ, RZ, RZ ;  /* 0x000000ffff677224 */ /* 0x000fce00078e00ff */
.L_x_13:
[----:B------:R-:W1:Y:S08]  /*04d0*/  LDC.64 R96, c[0x0][0x398] ;  /* 0x0000e600ff607b82 */ /* 0x000e700000000a00 */
[----:B------:R-:W2:Y:S01]  /*04e0*/  LDC.64 R98, c[0x0][0x3b8] ;  /* 0x0000ee00ff627b82 */ /* 0x000ea20000000a00 */
[----:B-1----:R-:W-:-:S06]  /*04f0*/  IMAD.WIDE R96, R0, 0x4, R96 ;  /* 0x0000000400607825 */ /* 0x002fcc00078e0260 */
[----:B------:R-:W2:Y:S02]  /*0500*/  LDG.E R97, desc[UR4][R96.64] ;  /* 0x0000000460617981 */ /* 0x000ea4000c1e1900 */
[----:B--2---:R-:W-:-:S05]  /*0510*/  IMAD.WIDE R98, R97, 0x4, R98 ;  /* 0x0000000461627825 */ /* 0x004fca00078e0262 */
[----:B------:R-:W2:Y:S04]  /*0520*/  LDG.E R2, desc[UR4][R98.64] ;  /* 0x0000000462027981 */ /* 0x000ea8000c1e1900 */
[----:B------:R-:W2:Y:S02]  /*0530*/  LDG.E R137, desc[UR4][R98.64+0x4] ;  /* 0x0000040462897981 */ /* 0x000ea4000c1e1900 */
[----:B--2---:R-:W-:-:S13]  /*0540*/  ISETP.GE.AND P0, PT, R2, R137, PT ;  /* 0x000000890200720c */ /* 0x004fda0003f06270 */
[----:B------:R-:W-:Y:S05]  /*0550*/  @P0 BRA `(.L_x_1) ;  /* 0x0000001000380947 */ /* 0x000fea0003800000 */
[----:B------:R-:W1:Y:S01]  /*0560*/  LDC.64 R96, c[0x0][0x3c0] ;  /* 0x0000f000ff607b82 */ /* 0x000e620000000a00 */
[----:B------:R-:W-:Y:S02]  /*0570*/  IMAD.MOV.U32 R98, RZ, RZ, R2 ;  /* 0x000000ffff627224 */ /* 0x000fe400078e0002 */
[----:B------:R-:W-:-:S04]  /*0580*/  VIADD R99, R137, 0xffffffff ;  /* 0xffffffff89637836 */ /* 0x000fc80000000000 */
[----:B------:R-:W-:-:S05]  /*0590*/  IMAD.IADD R136, R98, 0x1, R99 ;  /* 0x0000000162887824 */ /* 0x000fca00078e0263 */
[----:B------:R-:W-:-:S04]  /*05a0*/  LEA.HI R2, R136, R136, RZ, 0x1 ;  /* 0x0000008888027211 */ /* 0x000fc800078f08ff */
[----:B------:R-:W-:-:S05]  /*05b0*/  SHF.R.S32.HI R2, RZ, 0x1, R2 ;  /* 0x00000001ff027819 */ /* 0x000fca0000011402 */
[----:B-1----:R-:W-:-:S06]  /*05c0*/  IMAD.WIDE R96, R2, 0x4, R96 ;  /* 0x0000000402607825 */ /* 0x002fcc00078e0260 */
[----:B------:R-:W2:Y:S01]  /*05d0*/  LDG.E R96, desc[UR4][R96.64] ;  /* 0x0000000460607981 */ /* 0x000ea2000c1e1900 */
[----:B------:R-:W2:Y:S02]  /*05e0*/  S2R R137, SR_CTAID.X ;  /* 0x0000000000897919 */ /* 0x000ea40000002500 */
[----:B--2---:R-:W-:-:S13]  /*05f0*/  ISETP.NE.AND P0, PT, R96, R137, PT ;  /* 0x000000896000720c */ /* 0x004fda0003f05270 */
[----:B------:R-:W-:Y:S05]  /*0600*/  @!P0 BRA `(.L_x_2) ;  /* 0x0000000000348947 */ /* 0x000fea0003800000 */
.L_x_3:
[----:B------:R-:W-:-:S13]  /*0610*/  ISETP.GE.AND P0, PT, R96, R137, PT ;  /* 0x000000896000720c */ /* 0x000fda0003f06270 */
[C---:B------:R-:W-:Y:S02]  /*0620*/  @!P0 VIADD R98, R2.reuse, 0x1 ;  /* 0x0000000102628836 */ /* 0x040fe40000000000 */
[----:B------:R-:W-:-:S05]  /*0630*/  @P0 VIADD R99, R2, 0xffffffff ;  /* 0xffffffff02630836 */ /* 0x000fca0000000000 */
[----:B------:R-:W-:-:S13]  /*0640*/  ISETP.GT.AND P0, PT, R98, R99, PT ;  /* 0x000000636200720c */ /* 0x000fda0003f04270 */
[----:B------:R-:W-:Y:S05]  /*0650*/  @P0 BRA `(.L_x_1) ;  /* 0x0000000c00f80947 */ /* 0x000fea0003800000 */
[----:B------:R-:W1:Y:S01]  /*0660*/  LDC.64 R96, c[0x0][0x3c0] ;  /* 0x0000f000ff607b82 */ /* 0x000e620000000a00 */
[----:B------:R-:W-:-:S05]  /*0670*/  IMAD.IADD R136, R98, 0x1, R99 ;  /* 0x0000000162887824 */ /* 0x000fca00078e0263 */
[----:B------:R-:W-:-:S04]  /*0680*/  LEA.HI R2, R136, R136, RZ, 0x1 ;  /* 0x0000008888027211 */ /* 0x000fc800078f08ff */
[----:B------:R-:W-:-:S05]  /*0690*/  SHF.R.S32.HI R2, RZ, 0x1, R2 ;  /* 0x00000001ff027819 */ /* 0x000fca0000011402 */
[----:B-1----:R-:W-:-:S06]  /*06a0*/  IMAD.WIDE R96, R2, 0x4, R96 ;  /* 0x0000000402607825 */ /* 0x002fcc00078e0260 */
[----:B------:R-:W2:Y:S02]  /*06b0*/  LDG.E R96, desc[UR4][R96.64] ;  /* 0x0000000460607981 */ /* 0x000ea4000c1e1900 */
[----:B--2---:R-:W-:-:S13]  /*06c0*/  ISETP.NE.AND P0, PT, R96, R137, PT ;  /* 0x000000896000720c */ /* 0x004fda0003f05270 */
[----:B------:R-:W-:Y:S05]  /*06d0*/  @P0 BRA `(.L_x_3) ;  /* 0xfffffffc00cc0947 */ /* 0x000fea000383ffff */
.L_x_2:
[----:B------:R-:W-:-:S13]  /*06e0*/  ISETP.GE.AND P0, PT, R136, -0x1, PT ;  /* 0xffffffff8800780c */ /* 0x000fda0003f06270 */
[----:B------:R-:W-:Y:S05]  /*06f0*/  @!P0 BRA `(.L_x_1) ;  /* 0x0000000c00d08947 */ /* 0x000fea0003800000 */
[----:B------:R-:W1:Y:S01]  /*0700*/  S2R R96, SR_TID.X ;  /* 0x0000000000607919 */ /* 0x000e620000002100 */
[----:B------:R-:W1:Y:S01]  /*0710*/  LDC.64 R136, c[0x0][0x3a0] ;  /* 0x0000e800ff887b82 */ /* 0x000e620000000a00 */
[----:B------:R-:W-:Y:S01]  /*0720*/  MOV R98, 0x400 ;  /* 0x0000040000627802 */ /* 0x000fe20000000f00 */
[----:B------:R-:W-:Y:S01]  /*0730*/  BSSY.RECONVERGENT B0, `(.L_x_4) ;  /* 0x0000011000007945 */ /* 0x000fe20003800200 */
[----:B------:R-:W2:Y:S01]  /*0740*/  S2R R3, SR_CgaCtaId ;  /* 0x0000000000037919 */ /* 0x000ea20000008800 */
[----:B-1----:R-:W-:Y:S01]  /*0750*/  IMAD.WIDE.U32 R136, R96, 0x10, R136 ;  /* 0x0000001060887825 */ /* 0x002fe200078e0088 */
[----:B--2---:R-:W-:-:S03]  /*0760*/  LEA R97, R3, R98, 0x18 ;  /* 0x0000006203617211 */ /* 0x004fc600078ec0ff */
[----:B------:R-:W-:Y:S02]  /*0770*/  IMAD.MOV.U32 R99, RZ, RZ, R96 ;  /* 0x000000ffff637224 */ /* 0x000fe400078e0060 */
[----:B------:R-:W-:-:S04]  /*0780*/  IMAD.WIDE R136, R0, 0x4000, R136 ;  /* 0x0000400000887825 */ /* 0x000fc800078e0288 */
[----:B------:R-:W-:-:S07]  /*0790*/  IMAD R139, R96, 0x10, R97 ;  /* 0x00000010608b7824 */ /* 0x000fce00078e0261 */
.L_x_5:
[C---:B------:R-:W-:Y:S01]  /*07a0*/  ISETP.GE.U32.AND P0, PT, R99.reuse, 0x300, PT ;  /* 0x000003006300780c */ /* 0x040fe20003f06070 */
[----:B------:R-:W-:Y:S01]  /*07b0*/  @!PT LDS RZ, [RZ] ;  /* 0x00000000fffff984 */ /* 0x000fe20000000800 */
[----:B------:R-:W-:Y:S01]  /*07c0*/  @!PT LDS RZ, [RZ] ;  /* 0x00000000fffff984 */ /* 0x000fe20000000800 */
[----:B------:R-:W-:Y:S01]  /*07d0*/  @!PT LDS RZ, [RZ] ;  /* 0x00000000fffff984 */ /* 0x000fe20000000800 */
[----:B------:R1:W-:Y:S01]  /*07e0*/  LDGSTS.E.BYPASS.128 [R139], desc[UR4][R136.64] ;  /* 0x00000000888b7fae */ /* 0x0003e2000b981804 */
[----:B------:R-:W-:Y:S01]  /*07f0*/  VIADD R99, R99, 0x100 ;  /* 0x0000010063637836 */ /* 0x000fe20000000000 */
[----:B-1----:R-:W-:Y:S01]  /*0800*/  IADD3 R136, P1, PT, R136, 0x1000, RZ ;  /* 0x0000100088887810 */ /* 0x002fe20007f3e0ff */
[----:B------:R-:W-:-:S04]  /*0810*/  VIADD R139, R139, 0x1000 ;  /* 0x000010008b8b7836 */ /* 0x000fc80000000000 */
[----:B------:R-:W-:-:S05]  /*0820*/  IMAD.X R137, RZ, RZ, R137, P1 ;  /* 0x000000ffff897224 */ /* 0x000fca00008e0689 */
[----:B------:R-:W-:Y:S05]  /*0830*/  @!P0 BRA `(.L_x_5) ;  /* 0xfffffffc00d88947 */ /* 0x000fea000383ffff */
[----:B------:R-:W-:Y:S05]  /*0840*/  BSYNC.RECONVERGENT B0 ;  /* 0x0000000000007941 */ /* 0x000fea0003800200 */
.L_x_4:
[----:B------:R-:W-:Y:S01]  /*0850*/  ISETP.GT.U32.AND P0, PT, R96, 0x1ff, PT ;  /* 0x000001ff6000780c */ /* 0x000fe20003f04070 */
[----:B------:R-:W-:-:S12]  /*0860*/  BSSY.RECONVERGENT B0, `(.L_x_6) ;  /* 0x0000011000007945 */ /* 0x000fd80003800200 */
[----:B------:R-:W-:Y:S05]  /*0870*/  @P0 BRA `(.L_x_7) ;  /* 0x00000000003c0947 */ /* 0x000fea0003800000 */
[----:B------:R-:W1:Y:S01]  /*0880*/  LDC.64 R136, c[0x0][0x3c8] ;  /* 0x0000f200ff887b82 */ /* 0x000e620000000a00 */
[----:B------:R-:W-:Y:S02]  /*0890*/  VIADD R140, R98, 0x6000 ;  /* 0x00006000628c7836 */ /* 0x000fe40000000000 */
[----:B------:R-:W-:-:S03]  /*08a0*/  IMAD.MOV.U32 R99, RZ, RZ, R96 ;  /* 0x000000ffff637224 */ /* 0x000fc600078e0060 */
[----:B------:R-:W-:Y:S01]  /*08b0*/  LEA R140, R3, R140, 0x18 ;  /* 0x0000008c038c7211 */ /* 0x000fe200078ec0ff */
[----:B-1----:R-:W-:-:S07]  /*08c0*/  IMAD.WIDE.U32 R138, R2, 0x2000, R136 ;  /* 0x00002000028a7825 */ /* 0x002fce00078e0088 */
.L_x_8:
[C---:B-1----:R-:W-:Y:S01]  /*08d0*/  IMAD.SHL.U32 R137, R99.reuse, 0x8, RZ ;  /* 0x0000000863897824 */ /* 0x042fe200078e00ff */
[C---:B------:R-:W-:Y:S01]  /*08e0*/  ISETP.GE.U32.AND P0, PT, R99.reuse, 0x100, PT ;  /* 0x000001006300780c */ /* 0x040fe20003f06070 */
[----:B------:R-:W-:Y:S02]  /*08f0*/  IMAD R141, R99, 0x10, R140 ;  /* 0x00000010638d7824 */ /* 0x000fe400078e028c */
[----:B------:R-:W-:-:S04]  /*0900*/  IMAD.WIDE.U32 R136, R137, 0x2, R138 ;  /* 0x0000000289887825 */ /* 0x000fc800078e008a */
[----:B------:R-:W-:Y:S01]  /*0910*/  VIADD R99, R99, 0x100 ;  /* 0x0000010063637836 */ /* 0x000fe20000000000 */
[----:B------:R-:W-:Y:S01]  /*0920*/  @!PT LDS RZ, [RZ] ;  /* 0x00000000fffff984 */ /* 0x000fe20000000800 */
[----:B------:R-:W-:Y:S01]  /*0930*/  @!PT LDS RZ, [RZ] ;  /* 0x00000000fffff984 */ /* 0x000fe20000000800 */
[----:B------:R-:W-:Y:S01]  /*0940*/  @!PT LDS RZ, [RZ] ;  /* 0x00000000fffff984 */ /* 0x000fe20000000800 */
[----:B------:R1:W-:Y:S05]  /*0950*/  LDGSTS.E.BYPASS.128 [R141], desc[UR4][R136.64] ;  /* 0x00000000888d7fae */ /* 0x0003ea000b981804 */
[----:B------:R-:W-:Y:S05]  /*0960*/  @!P0 BRA `(.L_x_8) ;  /* 0xfffffffc00d88947 */ /* 0x000fea000383ffff */
.L_x_7:
[----:B------:R-:W-:Y:S05]  /*0970*/  BSYNC.RECONVERGENT B0 ;  /* 0x0000000000007941 */ /* 0x000fea0003800200 */
.L_x_6:
[----:B------:R-:W0:Y:S01]  /*0980*/  LDGDEPBAR ;  /* 0x00000000000079af */ /* 0x000e220000000000 */
[----:B------:R-:W-:Y:S01]  /*0990*/  SHF.R.U32.HI R2, RZ, 0x8, R96 ;  /* 0x00000008ff027819 */ /* 0x000fe20000011660 */
[----:B------:R-:W-:Y:S01]  /*09a0*/  BSSY.RECONVERGENT B0, `(.L_x_9) ;  /* 0x0000026000007945 */ /* 0x000fe20003800200 */
[C---:B------:R-:W-:Y:S02]  /*09b0*/  VIADD R142, R98.reuse, 0x4000 ;  /* 0x00004000628e7836 */ /* 0x040fe40000000000 */
[----:B------:R-:W-:Y:S02]  /*09c0*/  VIADD R144, R98, 0x6000 ;  /* 0x0000600062907836 */ /* 0x000fe40000000000 */
[----:B------:R-:W-:Y:S02]  /*09d0*/  IMAD.MOV R138, RZ, RZ, -R2 ;  /* 0x000000ffff8a7224 */ /* 0x000fe400078e0a02 */
[----:B------:R-:W-:Y:S02]  /*09e0*/  IMAD.SHL.U32 R140, R96, 0x20, RZ ;  /* 0x00000020608c7824 */ /* 0x000fe400078e00ff */
[----:B------:R-:W-:Y:S01]  /*09f0*/  IMAD.MOV.U32 R2, RZ, RZ, R96 ;  /* 0x000000ffff027224 */ /* 0x000fe200078e0060 */
[----:B------:R-:W-:Y:S01]  /*0a00*/  LOP3.LUT P0, RZ, R138, 0x3, RZ, 0xc0, !PT ;  /* 0x000000038aff7812 */ /* 0x000fe2000780c0ff */
[----:B------:R-:W-:-:S04]  /*0a10*/  DEPBAR.LE SB0, 0x0 ;  /* 0x000080000000791a */ /* 0x000fc80000000000 */
[----:B------:R-:W-:Y:S08]  /*0a20*/  BAR.SYNC.DEFER_BLOCKING 0x0 ;  /* 0x0000000000007b1d */ /* 0x000ff00000010000 */
[----:B------:R-:W-:Y:S05]  /*0a30*/  @!P0 BRA `(.L_x_10) ;  /* 0x0000000000708947 */ /* 0x000fea0003800000 */
[----:B------:R-:W-:Y:S02]  /*0a40*/  VIADD R2, R98, 0x6000 ;  /* 0x0000600062027836 */ /* 0x000fe40000000000 */
[----:B-1----:R-:W-:Y:S02]  /*0a50*/  IMAD.SHL.U32 R137, R96, 0x40, RZ ;  /* 0x0000004060897824 */ /* 0x002fe400078e00ff */
[----:B------:R-:W-:Y:S01]  /*0a60*/  VIADD R98, R98, 0x4000 ;  /* 0x0000400062627836 */ /* 0x000fe20000000000 */
[C---:B------:R-:W-:Y:S02]  /*0a70*/  LEA R99, R3.reuse, R2, 0x18 ;  /* 0x0000000203637211 */ /* 0x040fe400078ec0ff */
[----:B------:R-:W-:Y:S02]  /*0a80*/  SHF.R.U32.HI R2, RZ, 0x6, R96 ;  /* 0x00000006ff027819 */ /* 0x000fe40000011660 */
[----:B------:R-:W-:Y:S01]  /*0a90*/  LEA R139, R3, R98, 0x18 ;  /* 0x00000062038b7211 */ /* 0x000fe200078ec0ff */
[----:B------:R-:W-:Y:S01]  /*0aa0*/  IMAD R99, R96, 0x2, R99 ;  /* 0x0000000260637824 */ /* 0x000fe200078e0263 */
[----:B------:R-:W-:-:S02]  /*0ab0*/  LOP3.LUT R2, R137, 0x1fce, R2, 0xc8, !PT ;  /* 0x00001fce89027812 */ /* 0x000fc400078ec802 */
[----:B------:R-:W-:Y:S02]  /*0ac0*/  LOP3.LUT R98, R138, 0x3, RZ, 0xc0, !PT ;  /* 0x000000038a627812 */ /* 0x000fe400078ec0ff */
[----:B------:R-:W1:Y:S01]  /*0ad0*/  LDS.U16 R136, [R99] ;  /* 0x0000000063887984 */ /* 0x000e620000000400 */
[----:B------:R-:W-:Y:S01]  /*0ae0*/  IMAD.IADD R141, R2, 0x1, R139 ;  /* 0x00000001028d7824 */ /* 0x000fe200078e028b */
[----:B------:R-:W-:Y:S01]  /*0af0*/  ISETP.NE.AND P0, PT, R98, 0x1, PT ;  /* 0x000000016200780c */ /* 0x000fe20003f05270 */
[----:B------:R-:W-:-:S03]  /*0b00*/  VIADD R2, R96, 0x100 ;  /* 0x0000010060027836 */ /* 0x000fc60000000000 */
[----:B-1----:R2:W-:Y:S09]  /*0b10*/  STS.U16 [R141], R136 ;  /* 0x000000888d007388 */ /* 0x0025f20000000400 */
[----:B------:R-:W-:Y:S05]  /*0b20*/  @!P0 BRA `(.L_x_10) ;  /* 0x0000000000348947 */ /* 0x000fea0003800000 */
[----:B--2---:R-:W1:Y:S01]  /*0b30*/  LDS.U16 R136, [R99+0x200] ;  /* 0x0002000063887984 */ /* 0x004e620000000400 */
[----:B------:R-:W-:Y:S02]  /*0b40*/  SHF.R.U32.HI R2, RZ, 0x6, R2 ;  /* 0x00000006ff027819 */ /* 0x000fe40000011602 */
[----:B------:R-:W-:Y:S02]  /*0b50*/  ISETP.NE.AND P0, PT, R98, 0x2, PT ;  /* 0x000000026200780c */ /* 0x000fe40003f05270 */
[----:B------:R-:W-:-:S05]  /*0b60*/  LOP3.LUT R2, R137, 0x1fde, R2, 0xc8, !PT ;  /* 0x00001fde89027812 */ /* 0x000fca00078ec802 */
[----:B------:R-:W-:Y:S02]  /*0b70*/  IMAD.IADD R141, R139, 0x1, R2 ;  /* 0x000000018b8d7824 */ /* 0x000fe400078e0202 */
[----:B------:R-:W-:-:S05]  /*0b80*/  VIADD R2, R96, 0x200 ;  /* 0x0000020060027836 */ /* 0x000fca0000000000 */
[----:B------:R-:W-:Y:S01]  /*0b90*/  @P0 SHF.R.U32.HI R138, RZ, 0x6, R2 ;  /* 0x00000006ff8a0819 */ /* 0x000fe20000011602 */
[----:B------:R-:W-:-:S03]  /*0ba0*/  @P0 VIADD R2, R96, 0x300 ;  /* 0x0000030060020836 */ /* 0x000fc60000000000 */
[----:B------:R-:W-:-:S05]  /*0bb0*/  @P0 LOP3.LUT R138, R137, 0x1fde, R138, 0xc8, !PT ;  /* 0x00001fde898a0812 */ /* 0x000fca00078ec88a */
[----:B------:R-:W-:Y:S01]  /*0bc0*/  @P0 IMAD.IADD R139, R139, 0x1, R138 ;  /* 0x000000018b8b0824 */ /* 0x000fe200078e028a */
[----:B-1----:R-:W-:Y:S04]  /*0bd0*/  STS.U16 [R141], R136 ;  /* 0x000000888d007388 */ /* 0x002fe80000000400 */
[----:B------:R-:W1:Y:S04]  /*0be0*/  @P0 LDS.U16 R98, [R99+0x400] ;  /* 0x0004000063620984 */ /* 0x000e680000000400 */
[----:B-1----:R3:W-:Y:S02]  /*0bf0*/  @P0 STS.U16 [R139], R98 ;  /* 0x000000628b000388 */ /* 0x0027e40000000400 */
.L_x_10:
[----:B------:R-:W-:Y:S05]  /*0c00*/  BSYNC.RECONVERGENT B0 ;  /* 0x0000000000007941 */ /* 0x000fea0003800200 */
.L_x_9:
[----:B------:R-:W-:Y:S01]  /*0c10*/  BSSY.RECONVERGENT B0, `(.L_x_11) ;  /* 0x000001b000007945 */ /* 0x000fe20003800200 */
[C---:B------:R-:W-:Y:S02]  /*0c20*/  LEA R157, R3.reuse, R142, 0x18 ;  /* 0x0000008e039d7211 */ /* 0x040fe400078ec0ff */
[----:B------:R-:W-:Y:S02]  /*0c30*/  LEA R143, R3, R144, 0x18 ;  /* 0x00000090038f7211 */ /* 0x000fe400078ec0ff */
[----:B------:R-:W-:-:S07]  /*0c40*/  LOP3.LUT R3, R140, 0xfe0, RZ, 0xc0, !PT ;  /* 0x00000fe08c037812 */ /* 0x000fce00078ec0ff */
.L_x_12:
[C---:B------:R-:W-:Y:S01]  /*0c50*/  IMAD R99, R2.reuse, 0x2, R143 ;  /* 0x0000000202637824 */ /* 0x040fe200078e028f */
[CC--:B---34-:R-:W-:Y:S01]  /*0c60*/  LEA.HI R98, R2.reuse, R3.reuse, RZ, 0x19 ;  /* 0x0000000302627211 */ /* 0x0d8fe200078fc8ff */
[C---:B-12---:R-:W-:Y:S01]  /*0c70*/  VIADD R136, R2.reuse, 0x100 ;  /* 0x0000010002887836 */ /* 0x046fe20000000000 */
[C---:B------:R-:W-:Y:S01]  /*0c80*/  ISETP.GE.U32.AND P0, PT, R2.reuse, 0xc00, PT ;  /* 0x00000c000200780c */ /* 0x040fe20003f06070 */
[----:B------:R-:W-:Y:S01]  /*0c90*/  VIADD R138, R2, 0x200 ;  /* 0x00000200028a7836 */ /* 0x000fe20000000000 */
[----:B------:R-:W1:Y:S01]  /*0ca0*/  LDS.U16 R137, [R99] ;  /* 0x0000000063897984 */ /* 0x000e620000000400 */
[----:B------:R-:W-:Y:S01]  /*0cb0*/  IMAD R98, R98, 0x2, R157 ;  /* 0x0000000262627824 */ /* 0x000fe200078e029d */
[-C--:B------:R-:W-:Y:S02]  /*0cc0*/  LEA.HI R136, R136, R3.reuse, RZ, 0x19 ;  /* 0x0000000388887211 */ /* 0x080fe400078fc8ff */
[----:B------:R-:W-:-:S03]  /*0cd0*/  LEA.HI R138, R138, R3, RZ, 0x19 ;  /* 0x000000038a8a7211 */ /* 0x000fc600078fc8ff */
[--C-:B------:R-:W-:Y:S02]  /*0ce0*/  IMAD R136, R136, 0x2, R157.reuse ;  /* 0x0000000288887824 */ /* 0x100fe400078e029d */
[----:B------:R-:W-:Y:S01]  /*0cf0*/  IMAD R138, R138, 0x2, R157 ;  /* 0x000000028a8a7824 */ /* 0x000fe200078e029d */
[----:B-1----:R1:W-:Y:S04]  /*0d00*/  STS.U16 [R98], R137 ;  /* 0x0000008962007388 */ /* 0x0023e80000000400 */
[----:B------:R-:W2:Y:S01]  /*0d10*/  LDS.U16 R139, [R99+0x200] ;  /* 0x00020000638b7984 */ /* 0x000ea20000000400 */
[C---:B-1----:R-:W-:Y:S02]  /*0d20*/  VIADD R98, R2.reuse, 0x300 ;  /* 0x0000030002627836 */ /* 0x042fe40000000000 */
[----:B------:R-:W-:-:S03]  /*0d30*/  VIADD R2, R2, 0x400 ;  /* 0x0000040002027836 */ /* 0x000fc60000000000 */
[----:B------:R-:W-:-:S05]  /*0d40*/  LEA.HI R98, R98, R3, RZ, 0x19 ;  /* 0x0000000362627211 */ /* 0x000fca00078fc8ff */
[----:B------:R-:W-:Y:S01]  /*0d50*/  IMAD R98, R98, 0x2, R157 ;  /* 0x0000000262627824 */ /* 0x000fe200078e029d */
[----:B--2---:R-:W-:Y:S04]  /*0d60*/  STS.U16 [R136], R139 ;  /* 0x0000008b88007388 */ /* 0x004fe80000000400 */
[----:B------:R-:W1:Y:S04]  /*0d70*/  LDS.U16 R141, [R99+0x400] ;  /* 0x00040000638d7984 */ /* 0x000e680000000400 */
[----:B-1----:R-:W-:Y:S04]  /*0d80*/  STS.U16 [R138], R141 ;  /* 0x0000008d8a007388 */ /* 0x002fe80000000400 */
[----:B------:R-:W1:Y:S04]  /*0d90*/  LDS.U16 R137, [R99+0x600] ;  /* 0x0006000063897984 */ /* 0x000e680000000400 */
[----:B-1----:R4:W-:Y:S01]  /*0da0*/  STS.U16 [R98], R137 ;  /* 0x0000008962007388 */ /* 0x0029e20000000400 */
[----:B------:R-:W-:Y:S05]  /*0db0*/  @!P0 BRA `(.L_x_12) ;  /* 0xfffffffc00a48947 */ /* 0x000fea000383ffff */
[----:B------:R-:W-:Y:S05]  /*0dc0*/  BSYNC.RECONVERGENT B0 ;  /* 0x0000000000007941 */ /* 0x000fea0003800200 */
.L_x_11:
[----:B------:R-:W1:Y:S01]  /*0dd0*/  S2R R99, SR_LANEID ;  /* 0x0000000000637919 */ /* 0x000e620000000000 */
[C---:B------:R-:W-:Y:S02]  /*0de0*/  IMAD.SHL.U32 R2, R96.reuse, 0x40, RZ ;  /* 0x0000004060027824 */ /* 0x040fe400078e00ff */
[----:B----4-:R-:W-:Y:S01]  /*0df0*/  IMAD.SHL.U32 R98, R96, 0x80, RZ ;  /* 0x0000008060627824 */ /* 0x010fe200078e00ff */
[----:B------:R-:W-:Y:S02]  /*0e00*/  BAR.SYNC.DEFER_BLOCKING 0x0 ;  /* 0x0000000000007b1d */ /* 0x000fe40000010000 */
[----:B------:R-:W-:Y:S02]  /*0e10*/  LOP3.LUT R2, R2, 0xf000, RZ, 0xc0, !PT ;  /* 0x0000f00002027812 */ /* 0x000fe400078ec0ff */
[----:B------:R-:W-:-:S05]  /*0e20*/  LOP3.LUT R136, R98, 0x1000, RZ, 0xc0, !PT ;  /* 0x0000100062887812 */ /* 0x000fca00078ec0ff */
[----:B------:R-:W-:Y:S01]  /*0e30*/  IMAD.IADD R157, R157, 0x1, R136 ;  /* 0x000000019d9d7824 */ /* 0x000fe200078e0288 */
[--C-:B-1----:R-:W-:Y:S02]  /*0e40*/  SHF.R.U32.HI R3, RZ, 0x3, R99.reuse ;  /* 0x00000003ff037819 */ /* 0x102fe40000011663 */
[----:B------:R-:W-:Y:S02]  /*0e50*/  LOP3.LUT R96, R99, 0x7, RZ, 0xc0, !PT ;  /* 0x0000000763607812 */ /* 0x000fe400078ec0ff */
[----:B------:R-:W-:Y:S01]  /*0e60*/  SHF.R.U32.HI R99, RZ, 0x4, R99 ;  /* 0x00000004ff637819 */ /* 0x000fe20000011663 */
[C---:B------:R-:W-:Y:S02]  /*0e70*/  IMAD.SHL.U32 R137, R3.reuse, 0x8, RZ ;  /* 0x0000000803897824 */ /* 0x040fe400078e00ff */
[----:B------:R-:W-:Y:S02]  /*0e80*/  IMAD.SHL.U32 R156, R3, 0x8, RZ ;  /* 0x00000008039c7824 */ /* 0x000fe400078e00ff */
[----:B------:R-:W-:Y:S01]  /*0e90*/  IMAD.IADD R3, R97, 0x1, R2 ;  /* 0x0000000161037824 */ /* 0x000fe200078e0202 */
[--C-:B------:R-:W-:Y:S01]  /*0ea0*/  LOP3.LUT R98, R137, 0x8, R96.reuse, 0xe2, !PT ;  /* 0x0000000889627812 */ /* 0x100fe200078ee260 */
[C---:B------:R-:W-:Y:S01]  /*0eb0*/  IMAD R137, R99.reuse, 0x8, R96 ;  /* 0x0000000863897824 */ /* 0x040fe200078e0260 */
[----:B------:R-:W-:Y:S01]  /*0ec0*/  LOP3.LUT R156, R156, 0x8, RZ, 0xe2, !PT ;  /* 0x000000089c9c7812 */ /* 0x000fe200078ee2ff */
[----:B------:R-:W-:-:S02]  /*0ed0*/  IMAD.SHL.U32 R99, R99, 0x8, RZ ;  /* 0x0000000863637824 */ /* 0x000fc400078e00ff */
[----:B------:R-:W-:Y:S02]  /*0ee0*/  VIADD R97, R157, 0x400 ;  /* 0x000004009d617836 */ /* 0x000fe40000000000 */
[----:B------:R-:W-:Y:S02]  /*0ef0*/  IMAD R2, R98, 0x20, R99 ;  /* 0x0000002062027824 */ /* 0x000fe400078e0263 */
[----:B------:R-:W-:Y:S02]  /*0f00*/  IMAD R156, R137, 0x20, R156 ;  /* 0x00000020899c7824 */ /* 0x000fe400078e029c */
[C---:B------:R-:W-:Y:S02]  /*0f10*/  VIADD R99, R157.reuse, 0x800 ;  /* 0x000008009d637836 */ /* 0x040fe40000000000 */
[----:B------:R-:W-:Y:S02]  /*0f20*/  VIADD R137, R157, 0xc00 ;  /* 0x00000c009d897836 */ /* 0x000fe40000000000 */
[----:B------:R-:W-:-:S02]  /*0f30*/  VIADD R139, R3, 0x400 ;  /* 0x00000400038b7836 */ /* 0x000fc40000000000 */
[C---:B------:R-:W-:Y:S02]  /*0f40*/  IMAD.U32 R144, R156.reuse, 0x2, R157 ;  /* 0x000000029c907824 */ /* 0x040fe400078e009d */
[C---:B------:R-:W-:Y:S02]  /*0f50*/  IMAD.U32 R140, R156.reuse, 0x2, R97 ;  /* 0x000000029c8c7824 */ /* 0x040fe400078e0061 */
[C---:B------:R-:W-:Y:S02]  /*0f60*/  IMAD.U32 R136, R156.reuse, 0x2, R99 ;  /* 0x000000029c887824 */ /* 0x040fe400078e0063 */
[----:B------:R-:W-:Y:S01]  /*0f70*/  IMAD.U32 R96, R156, 0x2, R137 ;  /* 0x000000029c607824 */ /* 0x000fe200078e0089 */
[----:B------:R-:W-:Y:S01]  /*0f80*/  LDSM.16.M88.4 R144, [R144] ;  /* 0x000000009090783b */ /* 0x000fe20000000200 */
[C---:B------:R-:W-:Y:S02]  /*0f90*/  IMAD.U32 R148, R2.reuse, 0x2, R139 ;  /* 0x0000000202947824 */ /* 0x040fe400078e008b */
[----:B------:R-:W-:Y:S01]  /*0fa0*/  IMAD.U32 R152, R2, 0x2, R3 ;  /* 0x0000000202987824 */ /* 0x000fe200078e0003 */
[----:B------:R-:W-:Y:S04]  /*0fb0*/  LDSM.16.M88.4 R140, [R140] ;  /* 0x000000008c8c783b */ /* 0x000fe80000000200 */
[----:B------:R-:W-:Y:S04]  /*0fc0*/  LDSM.16.M88.4 R136, [R136] ;  /* 0x000000008888783b */ /* 0x000fe80000000200 */
[----:B------:R-:W-:Y:S04]  /*0fd0*/  LDSM.16.M88.4 R96, [R96] ;  /* 0x000000006060783b */ /* 0x000fe80000000200 */
[----:B------:R-:W1:Y:S04]  /*0fe0*/  LDSM.16.M88.4 R148, [R148] ;  /* 0x000000009494783b */ /* 0x000e680000000200 */
[----:B------:R-:W2:Y:S01]  /*0ff0*/  LDSM.16.M88.4 R152, [R152] ;  /* 0x000000009898783b */ /* 0x000ea20000000200 */
[C---:B-1----:R-:W-:Y:S08]  /*1000*/  HMMA.16816.F32 R4, R148.reuse, R144, R4 ;  /* 0x000000909404723c */ /* 0x042ff00000001804 */
[C---:B------:R-:W-:Y:S08]  /*1010*/  HMMA.16816.F32 R8, R148.reuse, R146, R8 ;  /* 0x000000929408723c */ /* 0x040ff00000001808 */
[C---:B------:R-:W-:Y:S08]  /*1020*/  HMMA.16816.F32 R12, R148.reuse, R140, R12 ;  /* 0x0000008c940c723c */ /* 0x040ff0000000180c */
[C---:B------:R-:W-:Y:S08]  /*1030*/  HMMA.16816.F32 R16, R148.reuse, R142, R16 ;  /* 0x0000008e9410723c */ /* 0x040ff00000001810 */
[C---:B------:R-:W-:Y:S08]  /*1040*/  HMMA.16816.F32 R20, R148.reuse, R136, R20 ;  /* 0x000000889414723c */ /* 0x040ff00000001814 */
[C---:B------:R-:W-:Y:S08]  /*1050*/  HMMA.16816.F32 R24, R148.reuse, R138, R24 ;  /* 0x0000008a9418723c */ /* 0x040ff00000001818 */
[C---:B------:R-:W-:Y:S08]  /*1060*/  HMMA.16816.F32 R28, R148.reuse, R96, R28 ;  /* 0x00000060941c723c */ /* 0x040ff0000000181c */
[----:B------:R-:W-:Y:S01]  /*1070*/  HMMA.16816.F32 R32, R148, R98, R32 ;  /* 0x000000629420723c */ /* 0x000fe20000001820 */
[----:B------:R-:W-:-:S07]  /*1080*/  VIADD R149, R3, 0x800 ;  /* 0x0000080003957836 */ /* 0x000fce0000000000 */
[C---:B--2---:R-:W-:Y:S08]  /*1090*/  HMMA.16816.F32 R132, R152.reuse, R144, R132 ;  /* 0x000000909884723c */ /* 0x044ff00000001884 */
[C---:B------:R-:W-:Y:S08]  /*10a0*/  HMMA.16816.F32 R128, R152.reuse, R146, R128 ;  /* 0x000000929880723c */ /* 0x040ff00000001880 */
[C---:B------:R-:W-:Y:S08]  /*10b0*/  HMMA.16816.F32 R124, R152.reuse, R140, R124 ;  /* 0x0000008c987c723c */ /* 0x040ff0000000187c */
[C---:B------:R-:W-:Y:S08]  /*10c0*/  HMMA.16816.F32 R120, R152.reuse, R142, R120 ;  /* 0x0000008e9878723c */ /* 0x040ff00000001878 */
[C---:B------:R-:W-:Y:S08]  /*10d0*/  HMMA.16816.F32 R116, R152.reuse, R136, R116 ;  /* 0x000000889874723c */ /* 0x040ff00000001874 */
[C---:B------:R-:W-:Y:S08]  /*10e0*/  HMMA.16816.F32 R112, R152.reuse, R138, R112 ;  /* 0x0000008a9870723c */ /* 0x040ff00000001870 */
[C---:B------:R-:W-:Y:S08]  /*10f0*/  HMMA.16816.F32 R108, R152.reuse, R96, R108 ;  /* 0x00000060986c723c */ /* 0x040ff0000000186c */
[----:B------:R-:W-:Y:S01]  /*1100*/  HMMA.16816.F32 R104, R152, R98, R104 ;  /* 0x000000629868723c */ /* 0x000fe20000001868 */
[----:B------:R-:W-:-:S02]  /*1110*/  IMAD.U32 R152, R2, 0x2, R149 ;  /* 0x0000000202987824 */ /* 0x000fc400078e0095 */
[----:B------:R-:W-:-:S04]  /*1120*/  VIADD R149, R3, 0xc00 ;  /* 0x00000c0003957836 */ /* 0x000fc80000000000 */
[----:B------:R-:W-:Y:S01]  /*1130*/  IMAD.U32 R149, R2, 0x2, R149 ;  /* 0x0000000202957824 */ /* 0x000fe200078e0095 */
[----:B------:R-:W1:Y:S05]  /*1140*/  LDSM.16.M88.4 R152, [R152] ;  /* 0x000000009898783b */ /* 0x000e6a0000000200 */
[----:B------:R-:W2:Y:S01]  /*1150*/  LDSM.16.M88.4 R148, [R149] ;  /* 0x000000009594783b */ /* 0x000ea20000000200 */
[-C--:B-1----:R-:W-:Y:S08]  /*1160*/  HMMA.16816.F32 R60, R152, R96.reuse, R60 ;  /* 0x00000060983c723c */ /* 0x082ff0000000183c */
[----:B--2---:R-:W-:Y:S01]  /*1170*/  HMMA.16816.F32 R92, R148, R96, R92 ;  /* 0x00000060945c723c */ /* 0x004fe2000000185c */
[----:B------:R-:W-:-:S07]  /*1180*/  VIADD R97, R157, 0x420 ;  /* 0x000004209d617836 */ /* 0x000fce0000000000 */
[-C--:B------:R-:W-:Y:S08]  /*1190*/  HMMA.16816.F32 R44, R152, R140.reuse, R44 ;  /* 0x0000008c982c723c */ /* 0x080ff0000000182c */
[----:B------:R-:W-:Y:S01]  /*11a0*/  HMMA.16816.F32 R76, R148, R140, R76 ;  /* 0x0000008c944c723c */ /* 0x000fe2000000184c */
[----:B------:R-:W-:-:S07]  /*11b0*/  IMAD.U32 R140, R156, 0x2, R97 ;  /* 0x000000029c8c7824 */ /* 0x000fce00078e0061 */
[C---:B------:R-:W-:Y:S08]  /*11c0*/  HMMA.16816.F32 R64, R152.reuse, R98, R64 ;  /* 0x000000629840723c */ /* 0x040ff00000001840 */
[-C--:B------:R-:W-:Y:S08]  /*11d0*/  HMMA.16816.F32 R56, R152, R138.reuse, R56 ;  /* 0x0000008a9838723c */ /* 0x080ff00000001838 */
[----:B------:R-:W-:Y:S01]  /*11e0*/  HMMA.16816.F32 R88, R148, R138, R88 ;  /* 0x0000008a9458723c */ /* 0x000fe20000001858 */
[----:B------:R-:W-:-:S07]  /*11f0*/  VIADD R139, R157, 0x20 ;  /* 0x000000209d8b7836 */ /* 0x000fce0000000000 */
[----:B------:R-:W-:Y:S01]  /*1200*/  HMMA.16816.F32 R96, R148, R98, R100 ;  /* 0x000000629460723c */ /* 0x000fe20000001864 */
[C---:B------:R-:W-:Y:S02]  /*1210*/  VIADD R101, R157.reuse, 0x820 ;  /* 0x000008209d657836 */ /* 0x040fe40000000000 */
[----:B------:R-:W-:-:S04]  /*1220*/  VIADD R157, R157, 0xc20 ;  /* 0x00000c209d9d7836 */ /* 0x000fc80000000000 */
[----:B------:R-:W-:Y:S01]  /*1230*/  IMAD.U32 R100, R156, 0x2, R157 ;  /* 0x000000029c647824 */ /* 0x000fe200078e009d */
[-C--:B------:R-:W-:Y:S08]  /*1240*/  HMMA.16816.F32 R52, R152, R136.reuse, R52 ;  /* 0x000000889834723c */ /* 0x080ff00000001834 */
[----:B------:R-:W-:Y:S01]  /*1250*/  HMMA.16816.F32 R84, R148, R136, R84 ;  /* 0x000000889454723c */ /* 0x000fe20000001854 */
[----:B------:R-:W-:-:S02]  /*1260*/  VIADD R137, R3, 0x20 ;  /* 0x0000002003897836 */ /* 0x000fc40000000000 */
[----:B------:R-:W-:Y:S02]  /*1270*/  IMAD.U32 R136, R156, 0x2, R101 ;  /* 0x000000029c887824 */ /* 0x000fe400078e0065 */
[----:B------:R-:W-:Y:S03]  /*1280*/  LDSM.16.M88.4 R100, [R100] ;  /* 0x000000006464783b */ /* 0x000fe60000000200 */
[C---:B------:R-:W-:Y:S08]  /*1290*/  HMMA.16816.F32 R36, R152.reuse, R144, R36 ;  /* 0x000000909824723c */ /* 0x040ff00000001824 */
[C---:B------:R-:W-:Y:S08]  /*12a0*/  HMMA.16816.F32 R40, R152.reuse, R146, R40 ;  /* 0x000000929828723c */ /* 0x040ff00000001828 */
[----:B------:R-:W-:Y:S01]  /*12b0*/  HMMA.16816.F32 R48, R152, R142, R48 ;  /* 0x0000008e9830723c */ /* 0x000fe20000001830 */
[----:B------:R-:W-:-:S06]  /*12c0*/  IMAD.U32 R152, R2, 0x2, R137 ;  /* 0x0000000202987824 */ /* 0x000fcc00078e0089 */
[----:B------:R-:W1:Y:S01]  /*12d0*/  LDSM.16.M88.4 R152, [R152] ;  /* 0x000000009898783b */ /* 0x000e620000000200 */
[C---:B------:R-:W-:Y:S01]  /*12e0*/  HMMA.16816.F32 R68, R148.reuse, R144, R68 ;  /* 0x000000909444723c */ /* 0x040fe20000001844 */
[----:B------:R-:W-:Y:S02]  /*12f0*/  IMAD.U32 R144, R156, 0x2, R139 ;  /* 0x000000029c907824 */ /* 0x000fe400078e008b */
[----:B------:R-:W2:Y:S05]  /*1300*/  LDSM.16.M88.4 R136, [R136] ;  /* 0x000000008888783b */ /* 0x000eaa0000000200 */
[C---:B------:R-:W-:Y:S01]  /*1310*/  HMMA.16816.F32 R72, R148.reuse, R146, R72 ;  /* 0x000000929448723c */ /* 0x040fe20000001848 */
[----:B------:R-:W3:Y:S07]  /*1320*/  LDSM.16.M88.4 R144, [R144] ;  /* 0x000000009090783b */ /* 0x000eee0000000200 */
[----:B------:R-:W-:Y:S01]  /*1330*/  HMMA.16816.F32 R80, R148, R142, R80 ;  /* 0x0000008e9450723c */ /* 0x000fe20000001850 */
[----:B------:R-:W4:Y:S01]  /*1340*/  LDSM.16.M88.4 R140, [R140] ;  /* 0x000000008c8c783b */ /* 0x000f220000000200 */
[----:B------:R-:W4:Y:S01]  /*1350*/  LDC.64 R150, c[0x0][0x390] ;  /* 0x0000e400ff967b82 */ /* 0x000f220000000a00 */
[----:B------:R-:W-:Y:S01]  /*1360*/  VIADD R149, R3, 0x420 ;  /* 0x0000042003957836 */ /* 0x000fe20000000000 */
[----:B------:R-:W4:Y:S03]  /*1370*/  S2R R148, SR_CTAID.Y ;  /* 0x0000000000947919 */ /* 0x000f260000002600 */
[----:B------:R-:W-:-:S06]  /*1380*/  IMAD.U32 R156, R2, 0x2, R149 ;  /* 0x00000002029c7824 */ /* 0x000fcc00078e0095 */
[----:B------:R-:W4:Y:S01]  /*1390*/  LDSM.16.M88.4 R156, [R156] ;  /* 0x000000009c9c783b */ /* 0x000f220000000200 */
[C---:B-1----:R-:W-:Y:S08]  /*13a0*/  HMMA.16816.F32 R108, R152.reuse, R100, R108 ;  /* 0x00000064986c723c */ /* 0x042ff0000000186c */
[C---:B--2---:R-:W-:Y:S08]  /*13b0*/  HMMA.16816.F32 R116, R152.reuse, R136, R116 ;  /* 0x000000889874723c */ /* 0x044ff00000001874 */
[C---:B---3--:R-:W-:Y:S08]  /*13c0*/  HMMA.16816.F32 R132, R152.reuse, R144, R132 ;  /* 0x000000909884723c */ /* 0x048ff00000001884 */
[C---:B------:R-:W-:Y:S08]  /*13d0*/  HMMA.16816.F32 R128, R152.reuse, R146, R128 ;  /* 0x000000929880723c */ /* 0x040ff00000001880 */
[C---:B----4-:R-:W-:Y:S08]  /*13e0*/  HMMA.16816.F32 R124, R152.reuse, R140, R124 ;  /* 0x0000008c987c723c */ /* 0x050ff0000000187c */
[C---:B------:R-:W-:Y:S08]  /*13f0*/  HMMA.16816.F32 R120, R152.reuse, R142, R120 ;  /* 0x0000008e9878723c */ /* 0x040ff00000001878 */
[C---:B------:R-:W-:Y:S08]  /*1400*/  HMMA.16816.F32 R112, R152.reuse, R138, R112 ;  /* 0x0000008a9870723c */ /* 0x040ff00000001870 */
[----:B------:R-:W-:Y:S01]  /*1410*/  HMMA.16816.F32 R104, R152, R102, R104 ;  /* 0x000000669868723c */ /* 0x000fe20000001868 */
[----:B------:R-:W-:-:S02]  /*1420*/  VIADD R153, R3, 0x820 ;  /* 0x0000082003997836 */ /* 0x000fc40000000000 */
[----:B------:R-:W-:Y:S02]  /*1430*/  VIADD R3, R3, 0xc20 ;  /* 0x00000c2003037836 */ /* 0x000fe40000000000 */
[C---:B------:R-:W-:Y:S02]  /*1440*/  IMAD.U32 R153, R2.reuse, 0x2, R153 ;  /* 0x0000000202997824 */ /* 0x040fe400078e0099 */
[----:B------:R-:W-:Y:S02]  /*1450*/  IMAD.U32 R149, R2, 0x2, R3 ;  /* 0x0000000202957824 */ /* 0x000fe400078e0003 */
[----:B------:R-:W-:Y:S02]  /*1460*/  IMAD.WIDE.U32 R2, R148, 0x4, R150 ;  /* 0x0000000494027825 */ /* 0x000fe400078e0096 */
[----:B------:R-:W1:Y:S04]  /*1470*/  LDSM.16.M88.4 R152, [R153] ;  /* 0x000000009998783b */ /* 0x000e680000000200 */
[----:B------:R-:W2:Y:S01]  /*1480*/  LDSM.16.M88.4 R148, [R149] ;  /* 0x000000009594783b */ /* 0x000ea20000000200 */
[----:B------:R-:W-:Y:S06]  /*1490*/  BAR.SYNC.DEFER_BLOCKING 0x0 ;  /* 0x0000000000007b1d */ /* 0x000fec0000010000 */
[----:B------:R3:W5:Y:S01]  /*14a0*/  LDG.E R3, desc[UR4][R2.64+0x4] ;  /* 0x0000040402037981 */ /* 0x000762000c1e1900 */
[C---:B------:R-:W-:Y:S08]  /*14b0*/  HMMA.16816.F32 R28, R156.reuse, R100, R28 ;  /* 0x000000649c1c723c */ /* 0x040ff0000000181c */
[----:B------:R-:W-:Y:S08]  /*14c0*/  HMMA.16816.F32 R32, R156, R102, R32 ;  /* 0x000000669c20723c */ /* 0x000ff00000001820 */
[C---:B-1----:R-:W-:Y:S08]  /*14d0*/  HMMA.16816.F32 R60, R152.reuse, R100, R60 ;  /* 0x00000064983c723c */ /* 0x042ff0000000183c */
[----:B------:R-:W-:Y:S08]  /*14e0*/  HMMA.16816.F32 R64, R152, R102, R64 ;  /* 0x000000669840723c */ /* 0x000ff00000001840 */
[----:B--2---:R-:W-:Y:S08]  /*14f0*/  HMMA.16816.F32 R92, R148, R100, R92 ;  /* 0x00000064945c723c */ /* 0x004ff0000000185c */
[C---:B------:R-:W-:Y:S08]  /*1500*/  HMMA.16816.F32 R4, R156.reuse, R144, R4 ;  /* 0x000000909c04723c */ /* 0x040ff00000001804 */
[C---:B------:R-:W-:Y:S08]  /*1510*/  HMMA.16816.F32 R8, R156.reuse, R146, R8 ;  /* 0x000000929c08723c */ /* 0x040ff00000001808 */
[C---:B------:R-:W-:Y:S08]  /*1520*/  HMMA.16816.F32 R12, R156.reuse, R140, R12 ;  /* 0x0000008c9c0c723c */ /* 0x040ff0000000180c */
[C---:B------:R-:W-:Y:S08]  /*1530*/  HMMA.16816.F32 R16, R156.reuse, R142, R16 ;  /* 0x0000008e9c10723c */ /* 0x040ff00000001810 */
[C---:B------:R-:W-:Y:S08]  /*1540*/  HMMA.16816.F32 R20, R156.reuse, R136, R20 ;  /* 0x000000889c14723c */ /* 0x040ff00000001814 */
[----:B------:R-:W-:Y:S08]  /*1550*/  HMMA.16816.F32 R24, R156, R138, R24 ;  /* 0x0000008a9c18723c */ /* 0x000ff00000001818 */
        /* <DEDUP_REMOVED lines=11> */
[C---:B------:R-:W-:Y:S08]  /*1610*/  HMMA.16816.F32 R88, R148.reuse, R138, R88 ;  /* 0x0000008a9458723c */ /* 0x040ff00000001858 */
[----:B---3--:R-:W-:-:S15]  /*1620*/  HMMA.16816.F32 R100, R148, R102, R96 ;  /* 0x000000669464723c */ /* 0x008fde0000001860 */
[----:B------:R-:W-:-:S05]  /*1630*/  NOP ;  /* 0x0000000000007918 */ /* 0x000fca0000000000 */
.L_x_1:
[----:B------:R-:W-:-:S05]  /*1640*/  VIADD R0, R0, 0x1 ;  /* 0x0000000100007836 */ /* 0x000fca0000000000 */
[----:B-----5:R-:W-:-:S13]  /*1650*/  ISETP.GE.AND P0, PT, R0, R3, PT ;  /* 0x000000030000720c */ /* 0x020fda0003f06270 */
[----:B------:R-:W-:Y:S05]  /*1660*/  @!P0 BRA `(.L_x_13) ;  /* 0xffffffec00988947 */ /* 0x000fea000383ffff */
.L_x_0:
[----:B------:R-:W1:Y:S01]  /*1670*/  S2R R2, SR_TID.X ;  /* 0x0000000000027919 */ /* 0x000e620000002100 */
[----:B------:R-:W2:Y:S01]  /*1680*/  LDC R99, c[0x0][0x3e4] ;  /* 0x0000f900ff637b82 */ /* 0x000ea20000000800 */
[----:B------:R-:W3:Y:S01]  /*1690*/  LDCU.64 UR6, c[0x0][0x3d0] ;  /* 0x00007a00ff0677ac */ /* 0x000ee20008000a00 */
[----:B------:R-:W4:Y:S01]  /*16a0*/  S2R R3, SR_CTAID.Y ;  /* 0x0000000000037919 */ /* 0x000f220000002600 */
[----:B------:R-:W5:Y:S01]  /*16b0*/  S2R R97, SR_CTAID.X ;  /* 0x0000000000617919 */ /* 0x000f620000002500 */
[----:B------:R-:W3:Y:S01]  /*16c0*/  S2R R96, SR_LANEID ;  /* 0x0000000000607919 */ /* 0x000ee20000000000 */
[----:B--2---:R-:W-:Y:S01]  /*16d0*/  SHF.R.U32.HI R143, RZ, 0x1, R99 ;  /* 0x00000001ff8f7819 */ /* 0x004fe20000011663 */
[C---:B------:R-:W-:Y:S02]  /*16e0*/  IMAD.SHL.U32 R137, R99.reuse, 0x10, RZ ;  /* 0x0000001063897824 */ /* 0x040fe400078e00ff */
[----:B------:R-:W-:Y:S01]  /*16f0*/  IMAD.SHL.U32 R139, R99, 0x20, RZ ;  /* 0x00000020638b7824 */ /* 0x000fe200078e00ff */
[C---:B-1----:R-:W-:Y:S01]  /*1700*/  LOP3.LUT R0, R2.reuse, 0x3c0, RZ, 0xc0, !PT ;  /* 0x000003c002007812 */ /* 0x042fe200078ec0ff */
[----:B------:R-:W-:-:S04]  /*1710*/  IMAD.SHL.U32 R2, R2, 0x2, RZ ;  /* 0x0000000202027824 */ /* 0x000fc800078e00ff */
[----:B----4-:R-:W-:Y:S01]  /*1720*/  IMAD R0, R3, 0x100, R0 ;  /* 0x0000010003007824 */ /* 0x010fe200078e0200 */
[----:B------:R-:W-:-:S03]  /*1730*/  LOP3.LUT R2, R2, 0x40, RZ, 0xc0, !PT ;  /* 0x0000004002027812 */ /* 0x000fc600078ec0ff */
[----:B------:R-:W-:Y:S02]  /*1740*/  IMAD R0, R0, R99, RZ ;  /* 0x0000006300007224 */ /* 0x000fe400078e02ff */
[----:B-----5:R-:W-:Y:S01]  /*1750*/  IMAD R3, R97, 0x80, R2 ;  /* 0x0000008061037824 */ /* 0x020fe200078e0202 */
[----:B---3--:R-:W-:Y:S01]  /*1760*/  SHF.R.U32.HI R97, RZ, 0x2, R96 ;  /* 0x00000002ff617819 */ /* 0x008fe20000011660 */
[----:B------:R-:W-:Y:S01]  /*1770*/  IMAD R99, R99, 0x30, RZ ;  /* 0x0000003063637824 */ /* 0x000fe200078e02ff */
[----:B------:R-:W-:Y:S02]  /*1780*/  LOP3.LUT R2, R96, 0x3, RZ, 0xc0, !PT ;  /* 0x0000000360027812 */ /* 0x000fe400078ec0ff */
[----:B------:R-:W-:Y:S01]  /*1790*/  IADD3 R96, P0, PT, R3, R0, RZ ;  /* 0x0000000003607210 */ /* 0x000fe20007f1e0ff */
[----:B------:R-:W-:Y:S02]  /*17a0*/  IMAD.MOV.U32 R3, RZ, RZ, RZ ;  /* 0x000000ffff037224 */ /* 0x000fe400078e00ff */
[----:B------:R-:W-:Y:S01]  /*17b0*/  IMAD.WIDE.U32 R2, R97, R143, R2 ;  /* 0x0000008f61027225 */ /* 0x000fe200078e0002 */
[----:B------:R-:W-:-:S02]  /*17c0*/  LEA.HI.X.SX32 R97, R0, RZ, 0x1, P0 ;  /* 0x000000ff00617211 */ /* 0x000fc400000f0eff */
[----:B------:R-:W-:-:S04]  /*17d0*/  LEA R140, P0, R96, UR6, 0x2 ;  /* 0x00000006608c7c11 */ /* 0x000fc8000f8010ff */
[----:B------:R-:W-:Y:S02]  /*17e0*/  LEA.HI.X R141, R96, UR7, R97, 0x2, P0 ;  /* 0x00000007608d7c11 */ /* 0x000fe400080f1461 */
[----:B------:R-:W-:Y:S01]  /*17f0*/  LEA R96, P0, R2, R140, 0x3 ;  /* 0x0000008c02607211 */ /* 0x000fe200078018ff */
[----:B------:R-:W-:-:S03]  /*1800*/  IMAD.WIDE R136, R137, 0x4, R140 ;  /* 0x0000000489887825 */ /* 0x000fc600078e028c */
[C---:B------:R-:W-:Y:S01]  /*1810*/  LEA.HI.X R97, R2.reuse, R141, R3, 0x3, P0 ;  /* 0x0000008d02617211 */ /* 0x040fe200000f1c03 */
[----:B------:R-:W-:Y:S01]  /*1820*/  IMAD.WIDE R138, R139, 0x4, R140 ;  /* 0x000000048b8a7825 */ /* 0x000fe200078e028c */
[----:B------:R-:W-:-:S03]  /*1830*/  LEA R136, P0, R2, R136, 0x3 ;  /* 0x0000008802887211 */ /* 0x000fc600078018ff */
[----:B------:R-:W-:Y:S01]  /*1840*/  STG.E.64 desc[UR4][R96.64], R132 ;  /* 0x0000008460007986 */ /* 0x000fe2000c101b04 */
[----:B------:R-:W-:Y:S01]  /*1850*/  IMAD.WIDE R140, R99, 0x4, R140 ;  /* 0x00000004638c7825 */ /* 0x000fe200078e028c */
[C---:B------:R-:W-:Y:S02]  /*1860*/  LEA R138, P1, R2.reuse, R138, 0x3 ;  /* 0x0000008a028a7211 */ /* 0x040fe400078218ff */
[C---:B------:R-:W-:Y:S01]  /*1870*/  LEA.HI.X R137, R2.reuse, R137, R3, 0x3, P0 ;  /* 0x0000008902897211 */ /* 0x040fe200000f1c03 */
[C---:B------:R-:W-:Y:S01]  /*1880*/  IMAD.WIDE.U32 R98, R143.reuse, 0x40, R96 ;  /* 0x000000408f627825 */ /* 0x040fe200078e0060 */
[C---:B------:R-:W-:Y:S02]  /*1890*/  LEA R140, P2, R2.reuse, R140, 0x3 ;  /* 0x0000008c028c7211 */ /* 0x040fe400078418ff */
[C-C-:B------:R-:W-:Y:S02]  /*18a0*/  LEA.HI.X R139, R2.reuse, R139, R3.reuse, 0x3, P1 ;  /* 0x0000008b028b7211 */ /* 0x140fe400008f1c03 */
[----:B------:R-:W-:Y:S01]  /*18b0*/  STG.E.64 desc[UR4][R98.64], R134 ;  /* 0x0000008662007986 */ /* 0x000fe2000c101b04 */
[----:B------:R-:W-:Y:S01]  /*18c0*/  LEA.HI.X R141, R2, R141, R3, 0x3, P2 ;  /* 0x0000008d028d7211 */ /* 0x000fe200010f1c03 */
[----:B------:R-:W-:-:S02]  /*18d0*/  IMAD.WIDE.U32 R2, R143, 0x40, R136 ;  /* 0x000000408f027825 */ /* 0x000fc400078e0088 */
[----:B------:R-:W-:Y:S04]  /*18e0*/  STG.E.64 desc[UR4][R96.64+0x20], R128 ;  /* 0x0000208060007986 */ /* 0x000fe8000c101b04 */
[----:B------:R-:W-:Y:S04]  /*18f0*/  STG.E.64 desc[UR4][R98.64+0x20], R130 ;  /* 0x0000208262007986 */ /* 0x000fe8000c101b04 */
[----:B------:R-:W-:Y:S04]  /*1900*/  STG.E.64 desc[UR4][R96.64+0x40], R124 ;  /* 0x0000407c60007986 */ /* 0x000fe8000c101b04 */
[----:B------:R-:W-:Y:S04]  /*1910*/  STG.E.64 desc[UR4][R98.64+0x40], R126 ;  /* 0x0000407e62007986 */ /* 0x000fe8000c101b04 */
[----:B------:R1:W-:Y:S04]  /*1920*/  STG.E.64 desc[UR4][R96.64+0x60], R120 ;  /* 0x0000607860007986 */ /* 0x0003e8000c101b04 */
[----:B------:R-:W-:Y:S04]  /*1930*/  STG.E.64 desc[UR4][R98.64+0x60], R122 ;  /* 0x0000607a62007986 */ /* 0x000fe8000c101b04 */
[----:B------:R2:W-:Y:S04]  /*1940*/  STG.E.64 desc[UR4][R96.64+0x80], R116 ;  /* 0x0000807460007986 */ /* 0x0005e8000c101b04 */
[----:B------:R-:W-:Y:S01]  /*1950*/  STG.E.64 desc[UR4][R98.64+0x80], R118 ;  /* 0x0000807662007986 */ /* 0x000fe2000c101b04 */
[----:B-1----:R-:W-:-:S03]  /*1960*/  IMAD.WIDE.U32 R120, R143, 0x40, R138 ;  /* 0x000000408f787825 */ /* 0x002fc600078e008a */
[----:B------:R-:W-:Y:S04]  /*1970*/  STG.E.64 desc[UR4][R96.64+0xa0], R112 ;  /* 0x0000a07060007986 */ /* 0x000fe8000c101b04 */
[----:B------:R-:W-:Y:S01]  /*1980*/  STG.E.64 desc[UR4][R98.64+0xa0], R114 ;  /* 0x0000a07262007986 */ /* 0x000fe2000c101b04 */
[----:B--2---:R-:W-:-:S03]  /*1990*/  IMAD.WIDE.U32 R116, R143, 0x40, R140 ;  /* 0x000000408f747825 */ /* 0x004fc600078e008c */
[----:B------:R-:W-:Y:S04]  /*19a0*/  STG.E.64 desc[UR4][R96.64+0xc0], R108 ;  /* 0x0000c06c60007986 */ /* 0x000fe8000c101b04 */
        /* <DEDUP_REMOVED lines=50> */
[----:B------:R-:W-:Y:S01]  /*1cd0*/  STG.E.64 desc[UR4][R116.64+0xe0], R102 ;  /* 0x0000e06674007986 */ /* 0x000fe2000c101b04 */
[----:B------:R-:W-:Y:S05]  /*1ce0*/  EXIT ;  /* 0x000000000000794d */ /* 0x000fea0003800000 */
.L_x_14:
[----:B------:R-:W-:-:S00]  /*1cf0*/  BRA `(.L_x_14) ;  /* 0xfffffffc00fc7947 */ /* 0x000fc0000383ffff */
[----:B------:R-:W-:-:S00]  /*1d00*/  NOP ;  /* 0x0000000000007918 */ /* 0x000fc00000000000 */
[----:B------:R-:W-:-:S00]  /*1d10*/  NOP ;  /* 0x0000000000007918 */ /* 0x000fc00000000000 */
[----:B------:R-:W-:-:S00]  /*1d20*/  NOP ;  /* 0x0000000000007918 */ /* 0x000fc00000000000 */
[----:B------:R-:W-:-:S00]  /*1d30*/  NOP ;  /* 0x0000000000007918 */ /* 0x000fc00000000000 */
[----:B------:R-:W-:-:S00]  /*1d40*/  NOP ;  /* 0x0000000000007918 */ /* 0x000fc00000000000 */
[----:B------:R-:W-:-:S00]  /*1d50*/  NOP ;  /* 0x0000000000007918 */ /* 0x000fc00000000000 */
[----:B------:R-:W-:-:S00]  /*1d60*/  NOP ;  /* 0x0000000000007918 */ /* 0x000fc00000000000 */
[----:B------:R-:W-:-:S00]  /*1d70*/  NOP ;  /* 0x0000000000007918 */ /* 0x000fc00000000000 */
.L_x_15:


//--------------------- .nv.shared._Z14bsr_spmm_asyncILi256ELi128ELi32EEv3BSRS0_Pfiiii --------------------------
	.section	.nv.shared._Z14bsr_spmm_asyncILi256ELi128ELi32EEv3BSRS0_Pfiiii,"aw",@nobits
	.sectionflags	@""
	.align	128
.nv.shared._Z14bsr_spmm_asyncILi256ELi128ELi32EEv3BSRS0_Pfiiii:
	.zero		33792


//--------------------- .nv.shared.reserved.0     --------------------------
	.section	.nv.shared.reserved.0,"aw",@nobits
	.weak		__nv_reservedSMEM_offset_0_alias
	.size		__nv_reservedSMEM_offset_0_alias, 0, 64
	.other		__nv_reservedSMEM_offset_0_alias,@"STO_CUDA_RESERVED_SHARED STV_DEFAULT"
__nv_reservedSMEM_offset_0_alias:
	.zero		0
	.zero		64


//--------------------- .nv.constant0._Z14bsr_spmm_asyncILi256ELi128ELi32EEv3BSRS0_Pfiiii --------------------------
	.section	.nv.constant0._Z14bsr_spmm_asyncILi256ELi128ELi32EEv3BSRS0_Pfiiii,"a",@progbits
	.sectionflags	@""
	.align	4
.nv.constant0._Z14bsr_spmm_asyncILi256ELi128ELi32EEv3BSRS0_Pfiiii:
	.zero		1000


//--------------------- SYMBOLS --------------------------

	.type		.nv.reservedSmem.offset0,@object
	.size		.nv.reservedSmem.offset0,0x4
	.type		.nv.reservedSmem.cap,@object
	.size		.nv.reservedSmem.cap,0x4
